	.target	sm_100a

	.elftype	@"ET_EXEC"


//--------------------- .note.nv.tkinfo           --------------------------
	.section	.note.nv.tkinfo,"",@"SHT_NOTE"
	.sectionflags	@"SHF_NOTE_NV_TKINFO"
	.tkinfo
        /*0018*/ 	.word	0x00000081
        /*0030*/ 	.string	""
        /*0030*/ 	.string	"ptxas-blackwell"
        /*0030*/ 	.string	"Cuda compilation tools, release 12.9, V12.9.86"
        /*0030*/ 	.string	"Build cuda_12.9.r12.9/compiler.36037853_0"
        /*0030*/ 	.string	"-v  -suppress-debug-info  -lineinfo  -arch sm_100a "



//--------------------- .note.nv.cuver            --------------------------
	.section	.note.nv.cuver,"",@"SHT_NOTE"
	.sectionflags	@"SHF_NOTE_NV_CUVER"
        /*0018*/ 	.short	0x0001
        /*001a*/ 	.short	0x0064
        /*001c*/ 	.short	0x0001
        /*001e*/ 	.short	0x0000
        /*0020*/ 	.short	0x0001
        /*0022*/ 	.short	0x0000


//--------------------- .nv.info                  --------------------------
	.section	.nv.info,"",@"SHT_CUDA_INFO"
	.align	4


	//----- nvinfo : EIATTR_REGCOUNT
	.align		4
        /*0000*/ 	.byte	0x04, 0x2f
        /*0002*/ 	.short	(.L_4 - .L_3)
	.align		4
.L_3:
        /*0004*/ 	.word	index@(gluon_tcgen05)
        /*0008*/ 	.word	0x00000047


	//----- nvinfo : EIATTR_FRAME_SIZE
	.align		4
.L_4:
        /*000c*/ 	.byte	0x04, 0x11
        /*000e*/ 	.short	(.L_6 - .L_5)
	.align		4
.L_5:
        /*0010*/ 	.word	index@($__internal_2_$__cuda_sm10x_tcgen05_guardrail_trap_unallocated_columns_being_dealloced)
        /*0014*/ 	.word	0x00000000


	//----- nvinfo : EIATTR_FRAME_SIZE
	.align		4
.L_6:
        /*0018*/ 	.byte	0x04, 0x11
        /*001a*/ 	.short	(.L_8 - .L_7)
	.align		4
.L_7:
        /*001c*/ 	.word	index@($__internal_1_$__cuda_sm10x_tcgen05_guardrail_trap_phase_invalid_during_alloc)
        /*0020*/ 	.word	0x00000000


	//----- nvinfo : EIATTR_FRAME_SIZE
	.align		4
.L_8:
        /*0024*/ 	.byte	0x04, 0x11
        /*0026*/ 	.short	(.L_10 - .L_9)
	.align		4
.L_9:
        /*0028*/ 	.word	index@($__internal_0_$__cuda_sm10x_tcgen05_guardrail_trap_col_being_dealloced_not_returned_by_alloc)
        /*002c*/ 	.word	0x00000000


	//----- nvinfo : EIATTR_FRAME_SIZE
	.align		4
.L_10:
        /*0030*/ 	.byte	0x04, 0x11
        /*0032*/ 	.short	(.L_12 - .L_11)
	.align		4
.L_11:
        /*0034*/ 	.word	index@(gluon_tcgen05)
        /*0038*/ 	.word	0x00000000


	//----- nvinfo : EIATTR_MIN_STACK_SIZE
	.align		4
.L_12:
        /*003c*/ 	.byte	0x04, 0x12
        /*003e*/ 	.short	(.L_14 - .L_13)
	.align		4
.L_13:
        /*0040*/ 	.word	index@(gluon_tcgen05)
        /*0044*/ 	.word	0x00000000
.L_14:


//--------------------- .nv.info.gluon_tcgen05    --------------------------
	.section	.nv.info.gluon_tcgen05,"",@"SHT_CUDA_INFO"
	.sectionflags	@""
	.align	4


	//----- nvinfo : EIATTR_CUDA_API_VERSION
	.align		4
        /*0000*/ 	.byte	0x04, 0x37
        /*0002*/ 	.short	(.L_16 - .L_15)
.L_15:
        /*0004*/ 	.word	0x00000081


	//----- nvinfo : EIATTR_KPARAM_INFO
	.align		4
.L_16:
        /*0008*/ 	.byte	0x04, 0x17
        /*000a*/ 	.short	(.L_18 - .L_17)
.L_17:
        /*000c*/ 	.word	0x00000000
        /*0010*/ 	.short	0x000a
        /*0012*/ 	.short	0x0048
        /*0014*/ 	.byte	0x00, 0xf4, 0x21, 0x00


	//----- nvinfo : EIATTR_KPARAM_INFO
	.align		4
.L_18:
        /*0018*/ 	.byte	0x04, 0x17
        /*001a*/ 	.short	(.L_20 - .L_19)
.L_19:
        /*001c*/ 	.word	0x00000000
        /*0020*/ 	.short	0x0009
        /*0022*/ 	.short	0x0040
        /*0024*/ 	.byte	0x00, 0xf4, 0x21, 0x00


	//----- nvinfo : EIATTR_KPARAM_INFO
	.align		4
.L_20:
        /*0028*/ 	.byte	0x04, 0x17
        /*002a*/ 	.short	(.L_22 - .L_21)
.L_21:
        /*002c*/ 	.word	0x00000000
        /*0030*/ 	.short	0x0008
        /*0032*/ 	.short	0x0038
        /*0034*/ 	.byte	0x00, 0xf0, 0x21, 0x00


	//----- nvinfo : EIATTR_KPARAM_INFO
	.align		4
.L_22:
        /*0038*/ 	.byte	0x04, 0x17
        /*003a*/ 	.short	(.L_24 - .L_23)
.L_23:
        /*003c*/ 	.word	0x00000000
        /*0040*/ 	.short	0x0007
        /*0042*/ 	.short	0x0030
        /*0044*/ 	.byte	0x00, 0xf0, 0x21, 0x00


	//----- nvinfo : EIATTR_KPARAM_INFO
	.align		4
.L_24:
        /*0048*/ 	.byte	0x04, 0x17
        /*004a*/ 	.short	(.L_26 - .L_25)
.L_25:
        /*004c*/ 	.word	0x00000000
        /*0050*/ 	.short	0x0006
        /*0052*/ 	.short	0x0028
        /*0054*/ 	.byte	0x00, 0xf0, 0x21, 0x00


	//----- nvinfo : EIATTR_KPARAM_INFO
	.align		4
.L_26:
        /*0058*/ 	.byte	0x04, 0x17
        /*005a*/ 	.short	(.L_28 - .L_27)
.L_27:
        /*005c*/ 	.word	0x00000000
        /*0060*/ 	.short	0x0005
        /*0062*/ 	.short	0x0020
        /*0064*/ 	.byte	0x00, 0xf0, 0x11, 0x00


	//----- nvinfo : EIATTR_KPARAM_INFO
	.align		4
.L_28:
        /*0068*/ 	.byte	0x04, 0x17
        /*006a*/ 	.short	(.L_30 - .L_29)
.L_29:
        /*006c*/ 	.word	0x00000000
        /*0070*/ 	.short	0x0004
        /*0072*/ 	.short	0x001c
        /*0074*/ 	.byte	0x00, 0xf0, 0x11, 0x00


	//----- nvinfo : EIATTR_KPARAM_INFO
	.align		4
.L_30:
        /*0078*/ 	.byte	0x04, 0x17
        /*007a*/ 	.short	(.L_32 - .L_31)
.L_31:
        /*007c*/ 	.word	0x00000000
        /*0080*/ 	.short	0x0003
        /*0082*/ 	.short	0x0018
        /*0084*/ 	.byte	0x00, 0xf0, 0x11, 0x00


	//----- nvinfo : EIATTR_KPARAM_INFO
	.align		4
.L_32:
        /*0088*/ 	.byte	0x04, 0x17
        /*008a*/ 	.short	(.L_34 - .L_33)
.L_33:
        /*008c*/ 	.word	0x00000000
        /*0090*/ 	.short	0x0002
        /*0092*/ 	.short	0x0010
        /*0094*/ 	.byte	0x00, 0xf4, 0x21, 0x00


	//----- nvinfo : EIATTR_KPARAM_INFO
	.align		4
.L_34:
        /*0098*/ 	.byte	0x04, 0x17
        /*009a*/ 	.short	(.L_36 - .L_35)
.L_35:
        /*009c*/ 	.word	0x00000000
        /*00a0*/ 	.short	0x0001
        /*00a2*/ 	.short	0x0008
        /*00a4*/ 	.byte	0x00, 0xf4, 0x21, 0x00


	//----- nvinfo : EIATTR_KPARAM_INFO
	.align		4
.L_36:
        /*00a8*/ 	.byte	0x04, 0x17
        /*00aa*/ 	.short	(.L_38 - .L_37)
.L_37:
        /*00ac*/ 	.word	0x00000000
        /*00b0*/ 	.short	0x0000
        /*00b2*/ 	.short	0x0000
        /*00b4*/ 	.byte	0x00, 0xf4, 0x21, 0x00


	//----- nvinfo : EIATTR_AT_ENTRY_FRAGMENTS
	.align		4
.L_38:
        /*00b8*/ 	.byte	0x04, 0x4f
        /*00ba*/ 	.short	(.L_40 - .L_39)


	//   ....[0]....
.L_39:
        /*00bc*/ 	.word	0x00000004


	//----- nvinfo : EIATTR_RESERVED_SMEM_USED
	.align		4
.L_40:
        /*00c0*/ 	.byte	0x01, 0x41
	.zero		2


	//----- nvinfo : EIATTR_SPARSE_MMA_MASK
	.align		4
        /*00c4*/ 	.byte	0x03, 0x50
        /*00c6*/ 	.short	0x0000


	//----- nvinfo : EIATTR_TCGEN05_1CTA_USED
	.align		4
        /*00c8*/ 	.byte	0x01, 0x51
	.zero		2


	//----- nvinfo : EIATTR_MAXREG_COUNT
	.align		4
        /*00cc*/ 	.byte	0x03, 0x1b
        /*00ce*/ 	.short	0x00ff


	//----- nvinfo : EIATTR_NUM_BARRIERS
	.align		4
        /*00d0*/ 	.byte	0x02, 0x4c
        /*00d2*/ 	.byte	0x01
	.zero		1


	//----- nvinfo : EIATTR_INT_WARP_WIDE_INSTR_OFFSETS
	.align		4
        /*00d4*/ 	.byte	0x04, 0x31
        /*00d6*/ 	.short	(.L_42 - .L_41)


	//   ....[0]....
.L_41:
        /*00d8*/ 	.word	0x00001670


	//   ....[1]....
        /*00dc*/ 	.word	0x00001690


	//   ....[2]....
        /*00e0*/ 	.word	0x00001710


	//   ....[3]....
        /*00e4*/ 	.word	0x000019e0


	//   ....[4]....
        /*00e8*/ 	.word	0x000019f0


	//   ....[5]....
        /*00ec*/ 	.word	0x00001a00


	//   ....[6]....
        /*00f0*/ 	.word	0x00001a10


	//   ....[7]....
        /*00f4*/ 	.word	0x00001d30


	//   ....[8]....
        /*00f8*/ 	.word	0x00001d40


	//   ....[9]....
        /*00fc*/ 	.word	0x00001eb0


	//   ....[10]....
        /*0100*/ 	.word	0x00001f00


	//   ....[11]....
        /*0104*/ 	.word	0x00001f10


	//   ....[12]....
        /*0108*/ 	.word	0x00001f40


	//   ....[13]....
        /*010c*/ 	.word	0x00002230


	//   ....[14]....
        /*0110*/ 	.word	0x00002240


	//   ....[15]....
        /*0114*/ 	.word	0x00002570


	//   ....[16]....
        /*0118*/ 	.word	0x00002580


	//   ....[17]....
        /*011c*/ 	.word	0x000029f0


	//   ....[18]....
        /*0120*/ 	.word	0x00002a40


	//----- nvinfo : EIATTR_COOP_GROUP_MASK_REGIDS
	.align		4
.L_42:
        /*0124*/ 	.byte	0x04, 0x29
        /*0126*/ 	.short	(.L_44 - .L_43)


	//   ....[0]....
.L_43:
        /*0128*/ 	.word	0xffffffff


	//   ....[1]....
        /*012c*/ 	.word	0xffffffff


	//   ....[2]....
        /*0130*/ 	.word	0xffffffff


	//   ....[3]....
        /*0134*/ 	.word	0xffffffff


	//   ....[4]....
        /*0138*/ 	.word	0xffffffff


	//   ....[5]....
        /*013c*/ 	.word	0xffffffff


	//   ....[6]....
        /*0140*/ 	.word	0xffffffff


	//   ....[7]....
        /*0144*/ 	.word	0xffffffff


	//   ....[8]....
        /*0148*/ 	.word	0xffffffff


	//   ....[9]....
        /*014c*/ 	.word	0xffffffff


	//----- nvinfo : EIATTR_COOP_GROUP_INSTR_OFFSETS
	.align		4
.L_44:
        /*0150*/ 	.byte	0x04, 0x28
        /*0152*/ 	.short	(.L_46 - .L_45)


	//   ....[0]....
.L_45:
        /*0154*/ 	.word	0x00000050


	//   ....[1]....
        /*0158*/ 	.word	0x00000310


	//   ....[2]....
        /*015c*/ 	.word	0x000004f0


	//   ....[3]....
        /*0160*/ 	.word	0x00000980


	//   ....[4]....
        /*0164*/ 	.word	0x00000ac0


	//   ....[5]....
        /*0168*/ 	.word	0x00000fa0


	//   ....[6]....
        /*016c*/ 	.word	0x000010e0


	//   ....[7]....
        /*0170*/ 	.word	0x00001530


	//   ....[8]....
        /*0174*/ 	.word	0x00002880


	//   ....[9]....
        /*0178*/ 	.word	0x00002af0


	//----- nvinfo : EIATTR_VRC_CTA_INIT_COUNT
	.align		4
.L_46:
        /*017c*/ 	.byte	0x02, 0x4a
        /*017e*/ 	.byte	0x80
	.zero		1


	//----- nvinfo : EIATTR_MBARRIER_INSTR_OFFSETS
	.align		4
        /*0180*/ 	.byte	0x04, 0x39
        /*0182*/ 	.short	(.L_48 - .L_47)


	//   ....[0]....
.L_47:
        /*0184*/ 	.word	0x00001730
        /*0188*/ 	.word	0x000000ff
        /*018c*/ 	.word	0x00018000
        /*0190*/ 	.short	0x0100
        /*0192*/ 	.byte	0x08
	.zero		1


	//   ....[1]....
        /*0194*/ 	.word	0x00001740
        /*0198*/ 	.word	0x000000ff
        /*019c*/ 	.word	0x00018020
        /*01a0*/ 	.short	0x0100
        /*01a2*/ 	.byte	0x08
	.zero		1


	//   ....[2]....
        /*01a4*/ 	.word	0x000017f0
        /*01a8*/ 	.word	0x000000ff
        /*01ac*/ 	.word	0x00018008
        /*01b0*/ 	.short	0x0100
        /*01b2*/ 	.byte	0x08
	.zero		1


	//   ....[3]....
        /*01b4*/ 	.word	0x00001800
        /*01b8*/ 	.word	0x000000ff
        /*01bc*/ 	.word	0x00018028
        /*01c0*/ 	.short	0x0100
        /*01c2*/ 	.byte	0x08
	.zero		1


	//   ....[4]....
        /*01c4*/ 	.word	0x00001910
        /*01c8*/ 	.word	0x000000ff
        /*01cc*/ 	.word	0x00018010
        /*01d0*/ 	.short	0x0100
        /*01d2*/ 	.byte	0x08
	.zero		1


	//   ....[5]....
        /*01d4*/ 	.word	0x00001920
        /*01d8*/ 	.word	0x000000ff
        /*01dc*/ 	.word	0x00018030
        /*01e0*/ 	.short	0x0100
        /*01e2*/ 	.byte	0x08
	.zero		1


	//   ....[6]....
        /*01e4*/ 	.word	0x00001af0
        /*01e8*/ 	.word	0x000000ff
        /*01ec*/ 	.word	0x00018000
        /*01f0*/ 	.short	0x010a
        /*01f2*/ 	.byte	0x08
	.zero		1


	//   ....[7]....
        /*01f4*/ 	.word	0x00001d90
        /*01f8*/ 	.word	0x000000ff
        /*01fc*/ 	.word	0x00018020
        /*0200*/ 	.short	0x010a
        /*0202*/ 	.byte	0x08
	.zero		1


	//   ....[8]....
        /*0204*/ 	.word	0x00001fb0
        /*0208*/ 	.word	0x000000ff
        /*020c*/ 	.word	0x00018000
        /*0210*/ 	.short	0x010a
        /*0212*/ 	.byte	0x1c
	.zero		1


	//   ....[9]....
        /*0214*/ 	.word	0x00002280
        /*0218*/ 	.word	0x000000ff
        /*021c*/ 	.word	0x00018020
        /*0220*/ 	.short	0x010a
        /*0222*/ 	.byte	0x1c
	.zero		1


	//   ....[10]....
        /*0224*/ 	.word	0x00002350
        /*0228*/ 	.word	0x000000ff
        /*022c*/ 	.word	0x00018000
        /*0230*/ 	.short	0x0108
        /*0232*/ 	.byte	0x08
	.zero		1


	//   ....[11]....
        /*0234*/ 	.word	0x00002360
        /*0238*/ 	.word	0x000000ff
        /*023c*/ 	.word	0x00018020
        /*0240*/ 	.short	0x0108
        /*0242*/ 	.byte	0x08
	.zero		1


	//   ....[12]....
        /*0244*/ 	.word	0x000023b0
        /*0248*/ 	.word	0x000000ff
        /*024c*/ 	.word	0x00018008
        /*0250*/ 	.short	0x0108
        /*0252*/ 	.byte	0x08
	.zero		1


	//   ....[13]....
        /*0254*/ 	.word	0x000023c0
        /*0258*/ 	.word	0x000000ff
        /*025c*/ 	.word	0x00018028
        /*0260*/ 	.short	0x0108
        /*0262*/ 	.byte	0x08
	.zero		1


	//   ....[14]....
        /*0264*/ 	.word	0x00002410
        /*0268*/ 	.word	0x000000ff
        /*026c*/ 	.word	0x00018010
        /*0270*/ 	.short	0x0108
        /*0272*/ 	.byte	0x08
	.zero		1


	//   ....[15]....
        /*0274*/ 	.word	0x00002420
        /*0278*/ 	.word	0x000000ff
        /*027c*/ 	.word	0x00018030
        /*0280*/ 	.short	0x0108
        /*0282*/ 	.byte	0x08
	.zero		1


	//   ....[16]....
        /*0284*/ 	.word	0x00002b10
        /*0288*/ 	.word	0x000000ff
        /*028c*/ 	.word	0x00018000
        /*0290*/ 	.short	0x010a
        /*0292*/ 	.byte	0x08
	.zero		1


	//   ....[17]....
        /*0294*/ 	.word	0x00002b40
        /*0298*/ 	.word	0x000000ff
        /*029c*/ 	.word	0x00018020
        /*02a0*/ 	.short	0x010a
        /*02a2*/ 	.byte	0x08
	.zero		1


	//   ....[18]....
        /*02a4*/ 	.word	0x00002b70
        /*02a8*/ 	.word	0x000000ff
        /*02ac*/ 	.word	0x00018000
        /*02b0*/ 	.short	0x010a
        /*02b2*/ 	.byte	0x1c
	.zero		1


	//   ....[19]....
        /*02b4*/ 	.word	0x00002ba0
        /*02b8*/ 	.word	0x000000ff
        /*02bc*/ 	.word	0x00018020
        /*02c0*/ 	.short	0x010a
        /*02c2*/ 	.byte	0x1c
	.zero		1


	//----- nvinfo : EIATTR_NUM_MBARRIERS
	.align		4
.L_48:
        /*02c4*/ 	.byte	0x03, 0x38
        /*02c6*/ 	.short	0x0006


	//----- nvinfo : EIATTR_EXIT_INSTR_OFFSETS
	.align		4
        /*02c8*/ 	.byte	0x04, 0x1c
        /*02ca*/ 	.short	(.L_50 - .L_49)


	//   ....[0]....
.L_49:
        /*02cc*/ 	.word	0x00002b00


	//----- nvinfo : EIATTR_REQNTID
	.align		4
.L_50:
        /*02d0*/ 	.byte	0x04, 0x10
        /*02d2*/ 	.short	(.L_52 - .L_51)
.L_51:
        /*02d4*/ 	.word	0x00000100
        /*02d8*/ 	.word	0x00000001
        /*02dc*/ 	.word	0x00000001


	//----- nvinfo : EIATTR_CRS_STACK_SIZE
	.align		4
.L_52:
        /*02e0*/ 	.byte	0x04, 0x1e
        /*02e2*/ 	.short	(.L_54 - .L_53)
.L_53:
        /*02e4*/ 	.word	0x00000000


	//----- nvinfo : EIATTR_CBANK_PARAM_SIZE
	.align		4
.L_54:
        /*02e8*/ 	.byte	0x03, 0x19
        /*02ea*/ 	.short	0x0050


	//----- nvinfo : EIATTR_PARAM_CBANK
	.align		4
        /*02ec*/ 	.byte	0x04, 0x0a
        /*02ee*/ 	.short	(.L_56 - .L_55)
	.align		4
.L_55:
        /*02f0*/ 	.word	index@(.nv.constant0.gluon_tcgen05)
        /*02f4*/ 	.short	0x0380
        /*02f6*/ 	.short	0x0050


	//----- nvinfo : EIATTR_SW_WAR
	.align		4
.L_56:
        /*02f8*/ 	.byte	0x04, 0x36
        /*02fa*/ 	.short	(.L_58 - .L_57)
.L_57:
        /*02fc*/ 	.word	0x00000008
.L_58:


//--------------------- .nv.compat                --------------------------
	.section	.nv.compat,"",@"SHT_CUDA_COMPAT_INFO"
	.align	4
        /*0000*/ 	.byte	0x02, 0x02, 0x02, 0x00, 0x02, 0x05, 0x05, 0x00, 0x02, 0x03, 0x03, 0x00, 0x02, 0x06, 0x01, 0x00


//--------------------- .nv.callgraph             --------------------------
	.section	.nv.callgraph,"",@"SHT_CUDA_CALLGRAPH"
	.align	4
	.sectionentsize	8
	.align		4
        /*0000*/ 	.word	0x00000000
	.align		4
        /*0004*/ 	.word	0xffffffff
	.align		4
        /*0008*/ 	.word	0x00000000
	.align		4
        /*000c*/ 	.word	0xfffffffe
	.align		4
        /*0010*/ 	.word	0x00000000
	.align		4
        /*0014*/ 	.word	0xfffffffd
	.align		4
        /*0018*/ 	.word	0x00000000
	.align		4
        /*001c*/ 	.word	0xfffffffc


//--------------------- .text.gluon_tcgen05       --------------------------
	.section	.text.gluon_tcgen05,"ax",@progbits
	.align	128
        .global         gluon_tcgen05
        .type           gluon_tcgen05,@function
        .size           gluon_tcgen05,(.L_x_82 - gluon_tcgen05)
        .other          gluon_tcgen05,@"STO_CUDA_ENTRY STV_DEFAULT"
gluon_tcgen05:
.text.gluon_tcgen05:
[----:B------:R-:W1:Y:S01]  /*0000*/  LDC R1, c[0x0][0x37c] ;  /* 0x0000df00ff017b82 */ /* 0x000e620000000800 */
[----:B------:R-:W2:Y:S02]  /*0010*/  S2R R0, SR_TID.X ;  /* 0x0000000000007919 */ /* 0x000ea40000002100 */
[----:B--2---:R-:W-:-:S13]  /*0020*/  ISETP.GE.U32.AND P2, PT, R0, 0x20, PT ;  /* 0x000000200000780c */ /* 0x004fda0003f46070 */
[----:B------:R-:W-:Y:S05]  /*0030*/  @P2 BRA `(.L_x_0) ;  /* 0x0000000000b82947 */ /* 0x000fea0003800000 */
[----:B------:R-:W2:Y:S01]  /*0040*/  S2UR UR6, SR_CgaCtaId ;  /* 0x00000000000679c3 */ /* 0x000ea20000008800 */
[----:B------:R-:W-:Y:S01]  /*0050*/  NOP ;  /* 0x0000000000007918 */ /* 0x000fe20000000000 */
[----:B------:R-:W-:Y:S02]  /*0060*/  UMOV UR4, 0x40 ;  /* 0x0000004000047882 */ /* 0x000fe40000000000 */
[----:B--2---:R-:W-:-:S09]  /*0070*/  ULEA UR4, UR6, UR4, 0x18 ;  /* 0x0000000406047291 */ /* 0x004fd2000f8ec0ff */
[----:B------:R-:W2:Y:S01]  /*0080*/  LDS.U8 R2, [UR4] ;  /* 0x00000004ff027984 */ /* 0x000ea20008000000 */
[----:B------:R-:W-:Y:S02]  /*0090*/  UMOV UR4, 0x400 ;  /* 0x0000040000047882 */ /* 0x000fe40000000000 */
[----:B------:R-:W-:Y:S01]  /*00a0*/  ULEA UR4, UR6, UR4, 0x18 ;  /* 0x0000000406047291 */ /* 0x000fe2000f8ec0ff */
[----:B--2---:R-:W-:-:S13]  /*00b0*/  ISETP.NE.AND P0, PT, R2, RZ, PT ;  /* 0x000000ff0200720c */ /* 0x004fda0003f05270 */
[----:B------:R-:W-:Y:S05]  /*00c0*/  @P0 BRA `(.L_x_1) ;  /* 0x00000000007c0947 */ /* 0x000fea0003800000 */
[----:B------:R-:W-:-:S13]  /*00d0*/  ELECT P0, URZ, PT ;  /* 0x0000000000ff782f */ /* 0x000fda0003800000 */
[----:B------:R-:W-:Y:S05]  /*00e0*/  @!P0 BRA `(.L_x_2) ;  /* 0x0000000000848947 */ /* 0x000fea0003800000 */
[----:B------:R-:W-:Y:S01]  /*00f0*/  UMOV UR5, 0x4 ;  /* 0x0000000400057882 */ /* 0x000fe20000000000 */
[----:B------:R-:W-:Y:S02]  /*0100*/  IMAD.MOV.U32 R5, RZ, RZ, 0x1 ;  /* 0x00000001ff057424 */ /* 0x000fe400078e00ff */
[----:B------:R-:W-:Y:S02]  /*0110*/  IMAD.MOV.U32 R3, RZ, RZ, 0xf ;  /* 0x0000000fff037424 */ /* 0x000fe400078e00ff */
[----:B------:R-:W-:Y:S04]  /*0120*/  DEPBAR.LE SB2, 0x36 ;  /* 0x0000ad800000791a */ /* 0x000fe80000000000 */
[----:B------:R-:W2:Y:S02]  /*0130*/  UTCATOMSWS.FIND_AND_SET.ALIGN UP0, UR5, UR5 ;  /* 0x00000005000575e3 */ /* 0x000ea40008000800 */
[----:B--2---:R-:W-:-:S04]  /*0140*/  PLOP3.LUT P0, PT, PT, PT, UP0, 0x80, 0x8 ;  /* 0x000000000008781c */ /* 0x004fc80003f0f008 */
[----:B------:R-:W-:-:S04]  /*0150*/  SEL R2, RZ, 0xffffffff, !P0 ;  /* 0xffffffffff027807 */ /* 0x000fc80004000000 */
[----:B------:R-:W-:Y:S01]  /*0160*/  ISETP.NE.AND P0, PT, R2, RZ, PT ;  /* 0x000000ff0200720c */ /* 0x000fe20003f05270 */
[----:B------:R-:W-:-:S12]  /*0170*/  IMAD.U32 R2, RZ, RZ, UR5 ;  /* 0x00000005ff027e24 */ /* 0x000fd8000f8e00ff */
[----:B------:R-:W-:Y:S05]  /*0180*/  @P0 BRA `(.L_x_3) ;  /* 0x0000000000240947 */ /* 0x000fea0003800000 */
.L_x_4:
[----:B------:R-:W-:Y:S05]  /*0190*/  NANOSLEEP 0x64 ;  /* 0x000000640000795d */ /* 0x000fea0003800000 */
[----:B------:R-:W-:-:S05]  /*01a0*/  UMOV UR5, 0x4 ;  /* 0x0000000400057882 */ /* 0x000fca0000000000 */
[----:B------:R-:W-:Y:S04]  /*01b0*/  DEPBAR.LE SB2, 0x36 ;  /* 0x0000ad800000791a */ /* 0x000fe80000000000 */
[----:B------:R-:W2:Y:S02]  /*01c0*/  UTCATOMSWS.FIND_AND_SET.ALIGN UP0, UR5, UR5 ;  /* 0x00000005000575e3 */ /* 0x000ea40008000800 */
[----:B--2---:R-:W-:-:S04]  /*01d0*/  PLOP3.LUT P0, PT, PT, PT, UP0, 0x80, 0x8 ;  /* 0x000000000008781c */ /* 0x004fc80003f0f008 */
[----:B------:R-:W-:-:S04]  /*01e0*/  SEL R2, RZ, 0xffffffff, !P0 ;  /* 0xffffffffff027807 */ /* 0x000fc80004000000 */
[----:B------:R-:W-:Y:S01]  /*01f0*/  ISETP.NE.AND P0, PT, R2, RZ, PT ;  /* 0x000000ff0200720c */ /* 0x000fe20003f05270 */
[----:B------:R-:W-:-:S12]  /*0200*/  IMAD.U32 R2, RZ, RZ, UR5 ;  /* 0x00000005ff027e24 */ /* 0x000fd8000f8e00ff */
[----:B------:R-:W-:Y:S05]  /*0210*/  @!P0 BRA `(.L_x_4) ;  /* 0xfffffffc00dc8947 */ /* 0x000fea000383ffff */
.L_x_3:
[C---:B------:R-:W-:Y:S01]  /*0220*/  VIADD R4, R2.reuse, 0x10 ;  /* 0x0000001002047836 */ /* 0x040fe20000000000 */
[----:B------:R-:W-:Y:S01]  /*0230*/  UMOV UR5, 0x50 ;  /* 0x0000005000057882 */ /* 0x000fe20000000000 */
[----:B------:R-:W-:Y:S01]  /*0240*/  SHF.L.U32 R3, R3, R2, RZ ;  /* 0x0000000203037219 */ /* 0x000fe200000006ff */
[----:B------:R-:W-:Y:S01]  /*0250*/  ULEA UR5, UR6, UR5, 0x18 ;  /* 0x0000000506057291 */ /* 0x000fe2000f8ec0ff */
[----:B------:R-:W-:Y:S01]  /*0260*/  IMAD.SHL.U32 R2, R2, 0x20, RZ ;  /* 0x0000002002027824 */ /* 0x000fe200078e00ff */
[----:B------:R-:W-:-:S04]  /*0270*/  SHF.L.U32 R4, R5, R4, RZ ;  /* 0x0000000405047219 */ /* 0x000fc800000006ff */
[----:B------:R-:W-:-:S05]  /*0280*/  LOP3.LUT R3, R4, R3, RZ, 0xfc, !PT ;  /* 0x0000000304037212 */ /* 0x000fca00078efcff */
[----:B------:R2:W-:Y:S04]  /*0290*/  ATOMS.OR RZ, [UR5], R3 ;  /* 0x00000003ffff798c */ /* 0x0005e8000b000005 */
[----:B------:R2:W-:Y:S01]  /*02a0*/  STS [UR4], R2 ;  /* 0x00000002ff007988 */ /* 0x0005e20008000804 */
[----:B------:R-:W-:Y:S05]  /*02b0*/  BRA `(.L_x_2) ;  /* 0x0000000000107947 */ /* 0x000fea0003800000 */
.L_x_1:
[----:B------:R-:W-:Y:S01]  /*02c0*/  IMAD.MOV.U32 R3, RZ, RZ, -0x1 ;  /* 0xffffffffff037424 */ /* 0x000fe200078e00ff */
[----:B------:R-:W-:-:S04]  /*02d0*/  MOV R2, 0x300 ;  /* 0x0000030000027802 */ /* 0x000fc80000000f00 */
[----:B------:R2:W-:Y:S03]  /*02e0*/  STS [UR4], R3 ;  /* 0x00000003ff007988 */ /* 0x0005e60008000804 */
[----:B-12---:R-:W-:Y:S05]  /*02f0*/  CALL.REL.NOINC `($__internal_1_$__cuda_sm10x_tcgen05_guardrail_trap_phase_invalid_during_alloc) ;  /* 0x0000002800407944 */ /* 0x006fea0003c00000 */
.L_x_2:
[----:B------:R-:W-:Y:S05]  /*0300*/  WARPSYNC.ALL ;  /* 0x0000000000007948 */ /* 0x000fea0003800000 */
[----:B------:R-:W-:Y:S01]  /*0310*/  NOP ;  /* 0x0000000000007918 */ /* 0x000fe20000000000 */
.L_x_0:
[----:B------:R-:W3:Y:S08]  /*0320*/  S2UR UR4, SR_CgaCtaId ;  /* 0x00000000000479c3 */ /* 0x000ef00000008800 */
[----:B------:R-:W-:Y:S01]  /*0330*/  BAR.SYNC.DEFER_BLOCKING 0x0 ;  /* 0x0000000000007b1d */ /* 0x000fe20000010000 */
[----:B------:R-:W-:-:S05]  /*0340*/  LOP3.LUT R68, R0, 0xff, RZ, 0xc0, !PT ;  /* 0x000000ff00447812 */ /* 0x000fca00078ec0ff */
[----:B------:R-:W-:Y:S02]  /*0350*/  UMOV UR8, 0x400 ;  /* 0x0000040000087882 */ /* 0x000fe40000000000 */
[----:B------:R-:W4:Y:S08]  /*0360*/  LDC R10, c[0x0][0x3a0] ;  /* 0x0000e800ff0a7b82 */ /* 0x000f300000000800 */
[----:B------:R-:W5:Y:S01]  /*0370*/  S2UR UR9, SR_CTAID.Y ;  /* 0x00000000000979c3 */ /* 0x000f620000002600 */
[----:B---3--:R-:W-:-:S09]  /*0380*/  ULEA UR8, UR4, UR8, 0x18 ;  /* 0x0000000804087291 */ /* 0x008fd2000f8ec0ff */
[----:B--2---:R-:W2:Y:S01]  /*0390*/  LDS R3, [UR8] ;  /* 0x00000008ff037984 */ /* 0x004ea20008000800 */
[----:B------:R-:W-:Y:S06]  /*03a0*/  BAR.SYNC.DEFER_BLOCKING 0x0 ;  /* 0x0000000000007b1d */ /* 0x000fec0000010000 */
[----:B------:R-:W-:Y:S05]  /*03b0*/  @P2 BRA `(.L_x_5) ;  /* 0x0000000000182947 */ /* 0x000fea0003800000 */
[----:B------:R-:W-:Y:S01]  /*03c0*/  ELECT P0, URZ, PT ;  /* 0x0000000000ff782f */ /* 0x000fe20003800000 */
[----:B------:R-:W-:Y:S01]  /*03d0*/  IMAD.MOV.U32 R2, RZ, RZ, 0x1 ;  /* 0x00000001ff027424 */ /* 0x000fe200078e00ff */
[----:B------:R-:W-:Y:S01]  /*03e0*/  UMOV UR5, 0x40 ;  /* 0x0000004000057882 */ /* 0x000fe20000000000 */
[----:B------:R-:W-:Y:S01]  /*03f0*/  UVIRTCOUNT.DEALLOC.SMPOOL 0x80 ;  /* 0x000000800000784c */ /* 0x000fe20000000000 */
[----:B------:R-:W-:-:S09]  /*0400*/  ULEA UR5, UR4, UR5, 0x18 ;  /* 0x0000000504057291 */ /* 0x000fd2000f8ec0ff */
[----:B------:R3:W-:Y:S03]  /*0410*/  @P0 STS.U8 [UR5], R2 ;  /* 0x00000002ff000988 */ /* 0x0007e60008000005 */
.L_x_5:
[----:B------:R-:W3:Y:S01]  /*0420*/  S2UR UR4, SR_CTAID.Z ;  /* 0x00000000000479c3 */ /* 0x000ee20000002700 */
[----:B------:R-:W5:Y:S01]  /*0430*/  LDCU UR5, c[0x0][0x370] ;  /* 0x00006e00ff0577ac */ /* 0x000f620008000800 */
[----:B------:R-:W-:Y:S01]  /*0440*/  ISETP.GE.U32.AND P0, PT, R68, 0x20, PT ;  /* 0x000000204400780c */ /* 0x000fe20003f06070 */
[----:B----4-:R-:W-:Y:S01]  /*0450*/  VIADD R5, R10, 0xffffffff ;  /* 0xffffffff0a057836 */ /* 0x010fe20000000000 */
[C---:B------:R-:W-:Y:S01]  /*0460*/  ISETP.NE.U32.AND P3, PT, R68.reuse, RZ, PT ;  /* 0x000000ff4400720c */ /* 0x040fe20003f65070 */
[----:B------:R-:W3:Y:S01]  /*0470*/  LDCU UR6, c[0x0][0x374] ;  /* 0x00006e80ff0677ac */ /* 0x000ee20008000800 */
[----:B------:R-:W-:Y:S01]  /*0480*/  LEA R4, R68, UR8, 0x2 ;  /* 0x0000000844047c11 */ /* 0x000fe2000f8e10ff */
[----:B------:R-:W-:Y:S01]  /*0490*/  BSSY.RECONVERGENT B0, `(.L_x_6) ;  /* 0x0000015000007945 */ /* 0x000fe20003800200 */
[----:B------:R-:W5:Y:S01]  /*04a0*/  S2UR UR7, SR_CTAID.X ;  /* 0x00000000000779c3 */ /* 0x000f620000002500 */
[----:B------:R-:W4:Y:S01]  /*04b0*/  LDCU.64 UR20, c[0x0][0x3c0] ;  /* 0x00007800ff1477ac */ /* 0x000f220008000a00 */
[----:B--2---:R-:W-:-:S05]  /*04c0*/  R2UR UR23, R3 ;  /* 0x00000000031772ca */ /* 0x004fca00000e0000 */
[----:B------:R2:W-:Y:S01]  /*04d0*/  @!P0 STS [R4], RZ ;  /* 0x000000ff04008388 */ /* 0x0005e20000000800 */
[----:B------:R-:W1:Y:S01]  /*04e0*/  LDC R6, c[0x0][0x398] ;  /* 0x0000e600ff067b82 */ /* 0x000e620000000800 */
[----:B------:R-:W-:Y:S02]  /*04f0*/  NOP ;  /* 0x0000000000007918 */ /* 0x000fe40000000000 */
[----:B------:R2:W-:Y:S01]  /*0500*/  @!P3 STS [UR8+0x20], R5 ;  /* 0x00002005ff00b988 */ /* 0x0005e20008000808 */
[----:B---3-5:R-:W-:-:S04]  /*0510*/  UIMAD UR4, UR4, UR6, UR9 ;  /* 0x00000006040472a4 */ /* 0x028fc8000f8e0209 */
[----:B------:R-:W-:-:S04]  /*0520*/  UIMAD UR4, UR4, UR5, UR7 ;  /* 0x00000005040472a4 */ /* 0x000fc8000f8e0207 */
[----:B------:R-:W-:-:S04]  /*0530*/  UIMAD UR4, UR4, 0x180, URZ ;  /* 0x00000180040478a4 */ /* 0x000fc8000f8e02ff */
[----:B----4-:R-:W-:Y:S01]  /*0540*/  UIADD3 UR24, UP0, UPT, UR4, UR20, URZ ;  /* 0x0000001404187290 */ /* 0x010fe2000ff1e0ff */
[----:B-1----:R-:W-:-:S03]  /*0550*/  VIADD R6, R6, 0xffffffff ;  /* 0xffffffff06067836 */ /* 0x002fc60000000000 */
[----:B------:R-:W-:Y:S01]  /*0560*/  ULEA.HI.X.SX32 UR25, UR4, UR21, 0x1, UP0 ;  /* 0x0000001504197291 */ /* 0x000fe200080f0eff */
[----:B--2---:R-:W-:Y:S11]  /*0570*/  @P3 BRA `(.L_x_7) ;  /* 0x0000000000183947 */ /* 0x004ff60003800000 */
[----:B------:R-:W1:Y:S01]  /*0580*/  LDS R2, [UR8+0x8] ;  /* 0x00000808ff027984 */ /* 0x000e620008000800 */
[----:B------:R-:W2:Y:S01]  /*0590*/  LDC.64 R8, c[0x0][0x380] ;  /* 0x0000e000ff087b82 */ /* 0x000ea20000000a00 */
[----:B------:R-:W-:Y:S02]  /*05a0*/  IMAD.MOV.U32 R3, RZ, RZ, 0x70 ;  /* 0x00000070ff037424 */ /* 0x000fe400078e00ff */
[----:B--2---:R2:W-:Y:S03]  /*05b0*/  STS.64 [UR8], R8 ;  /* 0x00000008ff007988 */ /* 0x0045e60008000a08 */
[----:B-1----:R-:W-:-:S05]  /*05c0*/  LOP3.LUT R2, R2, 0x10, R3, 0xd8, !PT ;  /* 0x0000001002027812 */ /* 0x002fca00078ed803 */
[----:B------:R2:W-:Y:S02]  /*05d0*/  STS [UR8+0x8], R2 ;  /* 0x00000802ff007988 */ /* 0x0005e40008000808 */
.L_x_7:
[----:B------:R-:W-:Y:S05]  /*05e0*/  BSYNC.RECONVERGENT B0 ;  /* 0x0000000000007941 */ /* 0x000fea0003800200 */
.L_x_6:
[----:B------:R-:W-:Y:S04]  /*05f0*/  BSSY.RECONVERGENT B0, `(.L_x_8) ;  /* 0x000000a000007945 */ /* 0x000fe80003800200 */
[----:B------:R-:W-:Y:S05]  /*0600*/  @P3 BRA `(.L_x_9) ;  /* 0x0000000000203947 */ /* 0x000fea0003800000 */
[----:B--2---:R-:W1:Y:S01]  /*0610*/  LDS R2, [UR8+0x34] ;  /* 0x00003408ff027984 */ /* 0x004e620008000800 */
[----:B------:R-:W-:Y:S02]  /*0620*/  IMAD.MOV.U32 R3, RZ, RZ, 0x7f000000 ;  /* 0x7f000000ff037424 */ /* 0x000fe400078e00ff */
[----:B------:R-:W-:Y:S01]  /*0630*/  @!P3 IMAD.MOV.U32 R7, RZ, RZ, 0x7f ;  /* 0x0000007fff07b424 */ /* 0x000fe200078e00ff */
[----:B------:R-:W2:Y:S02]  /*0640*/  @!P3 LDS R8, [UR8+0x38] ;  /* 0x00003808ff08b984 */ /* 0x000ea40008000800 */
[----:B-1----:R-:W-:Y:S02]  /*0650*/  LOP3.LUT R2, R2, 0xff000000, R3, 0xb8, !PT ;  /* 0xff00000002027812 */ /* 0x002fe400078eb803 */
[----:B--2---:R-:W-:-:S03]  /*0660*/  @!P3 LOP3.LUT R3, R8, 0xff, R7, 0xb8, !PT ;  /* 0x000000ff0803b812 */ /* 0x004fc600078eb807 */
[----:B------:R1:W-:Y:S04]  /*0670*/  STS [UR8+0x34], R2 ;  /* 0x00003402ff007988 */ /* 0x0003e80008000808 */
[----:B------:R1:W-:Y:S02]  /*0680*/  @!P3 STS [UR8+0x38], R3 ;  /* 0x00003803ff00b988 */ /* 0x0003e40008000808 */
.L_x_9:
[----:B------:R-:W-:Y:S05]  /*0690*/  BSYNC.RECONVERGENT B0 ;  /* 0x0000000000007941 */ /* 0x000fea0003800200 */
.L_x_8:
[----:B------:R-:W-:Y:S04]  /*06a0*/  BSSY.RECONVERGENT B0, `(.L_x_10) ;  /* 0x000000a000007945 */ /* 0x000fe80003800200 */
[----:B------:R-:W-:Y:S05]  /*06b0*/  @P3 BRA `(.L_x_11) ;  /* 0x0000000000203947 */ /* 0x000fea0003800000 */
[----:B-12---:R-:W1:Y:S01]  /*06c0*/  LDS R2, [UR8+0x1c] ;  /* 0x00001c08ff027984 */ /* 0x006e620008000800 */
[----:B------:R-:W2:Y:S03]  /*06d0*/  LDC.64 R8, c[0x0][0x3a8] ;  /* 0x0000ea00ff087b82 */ /* 0x000ea60000000a00 */
[----:B------:R3:W-:Y:S01]  /*06e0*/  STS [UR8+0x24], R6 ;  /* 0x00002406ff007988 */ /* 0x0007e20008000808 */
[--C-:B--2---:R-:W-:Y:S02]  /*06f0*/  SHF.R.U32.HI R7, RZ, 0x4, R9.reuse ;  /* 0x00000004ff077819 */ /* 0x104fe40000011609 */
[----:B------:R-:W-:-:S05]  /*0700*/  SHF.R.U64 R3, R8, 0x4, R9 ;  /* 0x0000000408037819 */ /* 0x000fca0000001209 */
[----:B------:R3:W-:Y:S01]  /*0710*/  STS [UR8+0xc], R3 ;  /* 0x00000c03ff007988 */ /* 0x0007e20008000808 */
[----:B-1----:R-:W-:-:S05]  /*0720*/  LOP3.LUT R2, R2, 0xf, R7, 0xb8, !PT ;  /* 0x0000000f02027812 */ /* 0x002fca00078eb807 */
[----:B------:R3:W-:Y:S02]  /*0730*/  STS [UR8+0x1c], R2 ;  /* 0x00001c02ff007988 */ /* 0x0007e40008000808 */
.L_x_11:
[----:B------:R-:W-:Y:S05]  /*0740*/  BSYNC.RECONVERGENT B0 ;  /* 0x0000000000007941 */ /* 0x000fea0003800200 */
.L_x_10:
[----:B------:R-:W-:Y:S04]  /*0750*/  BSSY.RECONVERGENT B1, `(.L_x_12) ;  /* 0x000001d000017945 */ /* 0x000fe80003800200 */
[----:B------:R-:W-:Y:S04]  /*0760*/  BSSY.RELIABLE B0, `(.L_x_13) ;  /* 0x0000018000007945 */ /* 0x000fe80003800100 */
[----:B------:R-:W-:Y:S05]  /*0770*/  @P3 BRA `(.L_x_14) ;  /* 0x00000000001c3947 */ /* 0x000fea0003800000 */
[----:B-123--:R-:W1:Y:S02]  /*0780*/  LDS R2, [UR8+0x34] ;  /* 0x00003408ff027984 */ /* 0x00ee640008000800 */
[----:B-1----:R-:W-:-:S05]  /*0790*/  LOP3.LUT R2, R2, 0x7, RZ, 0xb8, !PT ;  /* 0x0000000702027812 */ /* 0x002fca00078eb8ff */
[----:B------:R1:W-:Y:S01]  /*07a0*/  STS [UR8+0x34], R2 ;  /* 0x00003402ff007988 */ /* 0x0003e20008000808 */
[----:B------:R-:W-:Y:S05]  /*07b0*/  @P3 BRA `(.L_x_15) ;  /* 0x00000000001c3947 */ /* 0x000fea0003800000 */
[----:B-1----:R-:W1:Y:S02]  /*07c0*/  LDS R2, [UR8+0x34] ;  /* 0x00003408ff027984 */ /* 0x002e640008000800 */
[----:B-1----:R-:W-:-:S05]  /*07d0*/  LOP3.LUT R2, R2, 0x38, RZ, 0xb8, !PT ;  /* 0x0000003802027812 */ /* 0x002fca00078eb8ff */
[----:B------:R4:W-:Y:S02]  /*07e0*/  STS [UR8+0x34], R2 ;  /* 0x00003402ff007988 */ /* 0x0009e40008000808 */
.L_x_14:
[----:B------:R-:W-:Y:S05]  /*07f0*/  @P3 BRA `(.L_x_16) ;  /* 0x00000000001c3947 */ /* 0x000fea0003800000 */
[----:B-1234-:R-:W1:Y:S02]  /*0800*/  LDS R2, [UR8+0x8] ;  /* 0x00000808ff027984 */ /* 0x01ee640008000800 */
[----:B-1----:R-:W-:-:S05]  /*0810*/  LOP3.LUT R2, R2, 0x780, RZ, 0xb8, !PT ;  /* 0x0000078002027812 */ /* 0x002fca00078eb8ff */
[----:B------:R2:W-:Y:S02]  /*0820*/  STS [UR8+0x8], R2 ;  /* 0x00000802ff007988 */ /* 0x0005e40008000808 */
.L_x_15:
[----:B------:R-:W-:Y:S05]  /*0830*/  @P3 BRA `(.L_x_17) ;  /* 0x0000000000283947 */ /* 0x000fea0003800000 */
[----:B-12---:R-:W1:Y:S02]  /*0840*/  LDS R2, [UR8+0x8] ;  /* 0x00000808ff027984 */ /* 0x006e640008000800 */
[----:B-1----:R-:W-:-:S05]  /*0850*/  LOP3.LUT R2, R2, 0x1800, RZ, 0xb8, !PT ;  /* 0x0000180002027812 */ /* 0x002fca00078eb8ff */
[----:B------:R5:W-:Y:S02]  /*0860*/  STS [UR8+0x8], R2 ;  /* 0x00000802ff007988 */ /* 0x000be40008000808 */
.L_x_16:
[----:B------:R-:W-:Y:S05]  /*0870*/  @P3 BREAK.RELIABLE B0 ;  /* 0x0000000000003942 */ /* 0x000fea0003800100 */
[----:B------:R-:W-:Y:S05]  /*0880*/  @P3 BRA `(.L_x_18) ;  /* 0x0000000000243947 */ /* 0x000fea0003800000 */
[----:B-1-3--:R-:W1:Y:S01]  /*0890*/  LDS R3, [UR8+0x8] ;  /* 0x00000808ff037984 */ /* 0x00ae620008000800 */
[----:B--2-45:R-:W-:-:S05]  /*08a0*/  IMAD.MOV.U32 R2, RZ, RZ, 0x6000 ;  /* 0x00006000ff027424 */ /* 0x034fca00078e00ff */
[----:B-1----:R-:W-:-:S04]  /*08b0*/  LOP3.LUT R2, R3, 0x6000, R2, 0xd8, !PT ;  /* 0x0000600003027812 */ /* 0x002fc800078ed802 */
[----:B------:R-:W-:-:S05]  /*08c0*/  LOP3.LUT R2, R2, 0x400000, RZ, 0xb8, !PT ;  /* 0x0040000002027812 */ /* 0x000fca00078eb8ff */
[----:B------:R3:W-:Y:S02]  /*08d0*/  STS [UR8+0x8], R2 ;  /* 0x00000802ff007988 */ /* 0x0007e40008000808 */
.L_x_17:
[----:B------:R-:W-:Y:S05]  /*08e0*/  BSYNC.RELIABLE B0 ;  /* 0x0000000000007941 */ /* 0x000fea0003800100 */
.L_x_13:
[----:B-123--:R-:W1:Y:S02]  /*08f0*/  @!P3 LDS R2, [UR8+0x8] ;  /* 0x00000808ff02b984 */ /* 0x00ee640008000800 */
[----:B-1----:R-:W-:-:S05]  /*0900*/  @!P3 LOP3.LUT R2, R2, 0x8000, RZ, 0xb8, !PT ;  /* 0x000080000202b812 */ /* 0x002fca00078eb8ff */
[----:B------:R1:W-:Y:S02]  /*0910*/  @!P3 STS [UR8+0x8], R2 ;  /* 0x00000802ff00b988 */ /* 0x0003e40008000808 */
.L_x_18:
[----:B------:R-:W-:Y:S05]  /*0920*/  BSYNC.RECONVERGENT B1 ;  /* 0x0000000000017941 */ /* 0x000fea0003800200 */
.L_x_12:
[----:B------:R-:W-:Y:S05]  /*0930*/  WARPSYNC.ALL ;  /* 0x0000000000007948 */ /* 0x000fea0003800000 */
[----:B------:R-:W-:Y:S01]  /*0940*/  NOP ;  /* 0x0000000000007918 */ /* 0x000fe20000000000 */
[----:B------:R-:W-:Y:S05]  /*0950*/  @P0 BRA `(.L_x_19) ;  /* 0x0000000000300947 */ /* 0x000fea0003800000 */
[----:B-12345:R-:W1:Y:S01]  /*0960*/  S2R R2, SR_LANEID ;  /* 0x0000000000027919 */ /* 0x03ee620000000000 */
[----:B------:R-:W-:Y:S05]  /*0970*/  WARPSYNC.ALL ;  /* 0x0000000000007948 */ /* 0x000fea0003800000 */
[----:B------:R-:W-:Y:S01]  /*0980*/  NOP ;  /* 0x0000000000007918 */ /* 0x000fe20000000000 */
[----:B-1----:R-:W-:-:S05]  /*0990*/  IMAD.SHL.U32 R7, R2, 0x4, RZ ;  /* 0x0000000402077824 */ /* 0x002fca00078e00ff */
[----:B------:R-:W1:Y:S01]  /*09a0*/  LDS R9, [R7+UR8] ;  /* 0x0000000807097984 */ /* 0x000e620008000800 */
[----:B------:R-:W-:-:S05]  /*09b0*/  IADD3 R2, P1, PT, R7, UR24, RZ ;  /* 0x0000001807027c10 */ /* 0x000fca000ff3e0ff */
[----:B------:R-:W-:-:S05]  /*09c0*/  IMAD.X R3, RZ, RZ, UR25, P1 ;  /* 0x00000019ff037e24 */ /* 0x000fca00088e06ff */
[----:B-1----:R1:W2:Y:S01]  /*09d0*/  ATOMG.E.EXCH.STRONG.GPU PT, RZ, [R2], R9 ;  /* 0x0000000902ff73a8 */ /* 0x0022a200041ee100 */
[----:B------:R-:W-:-:S04]  /*09e0*/  DEPBAR {5,4,3,2,1,0} ;  /* 0x0000003f0000791a */ /* 0x000fc80000000000 */
[----:B------:R-:W3:Y:S02]  /*09f0*/  CCTL.E.C.LDCU.IV.DEEP [UR24] ;  /* 0x0000000018007540 */ /* 0x000ee40009c08000 */
[----:B---3--:R1:W-:Y:S01]  /*0a00*/  UTMACCTL.IV [UR24] ;  /* 0x00000000180079b9 */ /* 0x0083e20008000000 */
[----:B------:R-:W-:Y:S01]  /*0a10*/  NOP ;  /* 0x0000000000007918 */ /* 0x000fe20000000000 */
.L_x_19:
[----:B------:R-:W-:Y:S05]  /*0a20*/  @P0 BRA `(.L_x_20) ;  /* 0x00000000000c0947 */ /* 0x000fea0003800000 */
[----:B------:R0:W-:Y:S01]  /*0a30*/  UTMACMDFLUSH ;  /* 0x00000000000079b7 */ /* 0x0001e20000000000 */
[----:B------:R-:W-:Y:S05]  /*0a40*/  @P0 BRA `(.L_x_20) ;  /* 0x0000000000040947 */ /* 0x000fea0003800000 */
[----:B------:R-:W-:-:S04]  /*0a50*/  DEPBAR.LE SB0, 0x0 ;  /* 0x000080000000791a */ /* 0x000fc80000000000 */
.L_x_20:
[----:B------:R-:W-:Y:S05]  /*0a60*/  WARPSYNC.ALL ;  /* 0x0000000000007948 */ /* 0x000fea0003800000 */
[----:B------:R-:W-:Y:S01]  /*0a70*/  NOP ;  /* 0x0000000000007918 */ /* 0x000fe20000000000 */
[----:B--2---:R-:W-:Y:S06]  /*0a80*/  BAR.SYNC.DEFER_BLOCKING 0x0 ;  /* 0x0000000000007b1d */ /* 0x004fec0000010000 */
[----:B------:R-:W-:Y:S02]  /*0a90*/  BSSY.RECONVERGENT B1, `(.L_x_21) ;  /* 0x000000b000017945 */ /* 0x000fe40003800200 */
[----:B------:R-:W-:Y:S06]  /*0aa0*/  BAR.SYNC.DEFER_BLOCKING 0x0 ;  /* 0x0000000000007b1d */ /* 0x000fec0000010000 */
[----:B------:R2:W-:Y:S01]  /*0ab0*/  @!P0 STS [R4], RZ ;  /* 0x000000ff04008388 */ /* 0x0005e20000000800 */
[----:B------:R-:W-:Y:S01]  /*0ac0*/  NOP ;  /* 0x0000000000007918 */ /* 0x000fe20000000000 */
[----:B------:R-:W-:Y:S05]  /*0ad0*/  @P3 BRA `(.L_x_22) ;  /* 0x0000000000183947 */ /* 0x000fea0003800000 */
[----:B-1-345:R-:W1:Y:S01]  /*0ae0*/  LDS R2, [UR8+0x8] ;  /* 0x00000808ff027984 */ /* 0x03ae620008000800 */
[----:B------:R-:W3:Y:S01]  /*0af0*/  LDC.64 R8, c[0x0][0x388] ;  /* 0x0000e200ff087b82 */ /* 0x000ee20000000a00 */
[----:B------:R-:W-:Y:S02]  /*0b00*/  IMAD.MOV.U32 R3, RZ, RZ, 0x70 ;  /* 0x00000070ff037424 */ /* 0x000fe400078e00ff */
[----:B---3--:R3:W-:Y:S03]  /*0b10*/  STS.64 [UR8], R8 ;  /* 0x00000008ff007988 */ /* 0x0087e60008000a08 */
[----:B-1----:R-:W-:-:S05]  /*0b20*/  LOP3.LUT R2, R2, 0x10, R3, 0xd8, !PT ;  /* 0x0000001002027812 */ /* 0x002fca00078ed803 */
[----:B------:R3:W-:Y:S02]  /*0b30*/  STS [UR8+0x8], R2 ;  /* 0x00000802ff007988 */ /* 0x0007e40008000808 */
.L_x_22:
[----:B-1----:R-:W-:Y:S05]  /*0b40*/  BSYNC.RECONVERGENT B1 ;  /* 0x0000000000017941 */ /* 0x002fea0003800200 */
.L_x_21:
[----:B------:R-:W-:Y:S04]  /*0b50*/  BSSY.RECONVERGENT B2, `(.L_x_23) ;  /* 0x000000f000027945 */ /* 0x000fe80003800200 */
[----:B------:R-:W-:Y:S04]  /*0b60*/  BSSY.RELIABLE B1, `(.L_x_24) ;  /* 0x000000c000017945 */ /* 0x000fe80003800100 */
[----:B------:R-:W-:Y:S05]  /*0b70*/  @P3 BRA `(.L_x_25) ;  /* 0x0000000000283947 */ /* 0x000fea0003800000 */
[----:B---345:R-:W1:Y:S01]  /*0b80*/  LDS R2, [UR8+0x34] ;  /* 0x00003408ff027984 */ /* 0x038e620008000800 */
[----:B------:R-:W-:Y:S01]  /*0b90*/  IMAD.MOV.U32 R3, RZ, RZ, 0x7f000000 ;  /* 0x7f000000ff037424 */ /* 0x000fe200078e00ff */
[----:B------:R-:W-:Y:S05]  /*0ba0*/  @P3 BREAK.RELIABLE B1 ;  /* 0x0000000000013942 */ /* 0x000fea0003800100 */
[----:B-1----:R-:W-:-:S05]  /*0bb0*/  LOP3.LUT R2, R2, 0xff000000, R3, 0xb8, !PT ;  /* 0xff00000002027812 */ /* 0x002fca00078eb803 */
[----:B------:R1:W-:Y:S01]  /*0bc0*/  STS [UR8+0x34], R2 ;  /* 0x00003402ff007988 */ /* 0x0003e20008000808 */
[----:B------:R-:W-:Y:S05]  /*0bd0*/  @P3 BRA `(.L_x_26) ;  /* 0x0000000000183947 */ /* 0x000fea0003800000 */
[----:B-1----:R-:W1:Y:S01]  /*0be0*/  LDS R2, [UR8+0x38] ;  /* 0x00003808ff027984 */ /* 0x002e620008000800 */
[----:B------:R-:W-:-:S05]  /*0bf0*/  IMAD.MOV.U32 R3, RZ, RZ, 0x7f ;  /* 0x0000007fff037424 */ /* 0x000fca00078e00ff */
[----:B-1----:R-:W-:-:S05]  /*0c00*/  LOP3.LUT R2, R2, 0xff, R3, 0xb8, !PT ;  /* 0x000000ff02027812 */ /* 0x002fca00078eb803 */
[----:B------:R1:W-:Y:S02]  /*0c10*/  STS [UR8+0x38], R2 ;  /* 0x00003802ff007988 */ /* 0x0003e40008000808 */
.L_x_25:
[----:B------:R-:W-:Y:S05]  /*0c20*/  BSYNC.RELIABLE B1 ;  /* 0x0000000000017941 */ /* 0x000fea0003800100 */
.L_x_24:
[----:B------:R1:W-:Y:S02]  /*0c30*/  @!P3 STS [UR8+0x20], R5 ;  /* 0x00002005ff00b988 */ /* 0x0003e40008000808 */
.L_x_26:
[----:B------:R-:W-:Y:S05]  /*0c40*/  BSYNC.RECONVERGENT B2 ;  /* 0x0000000000027941 */ /* 0x000fea0003800200 */
.L_x_23:
[----:B------:R-:W-:Y:S05]  /*0c50*/  WARPSYNC.ALL ;  /* 0x0000000000007948 */ /* 0x000fea0003800000 */
[----:B------:R-:W-:Y:S01]  /*0c60*/  NOP ;  /* 0x0000000000007918 */ /* 0x000fe20000000000 */
[----:B-1----:R-:W1:Y:S01]  /*0c70*/  LDC R5, c[0x0][0x39c] ;  /* 0x0000e700ff057b82 */ /* 0x002e620000000800 */
[----:B------:R-:W-:Y:S01]  /*0c80*/  BSSY.RECONVERGENT B2, `(.L_x_27) ;  /* 0x000000b000027945 */ /* 0x000fe20003800200 */
[----:B-1----:R-:W-:-:S03]  /*0c90*/  VIADD R5, R5, 0xffffffff ;  /* 0xffffffff05057836 */ /* 0x002fc60000000000 */
[----:B------:R-:W-:Y:S05]  /*0ca0*/  @P3 BRA `(.L_x_28) ;  /* 0x0000000000203947 */ /* 0x000fea0003800000 */
[----:B---345:R-:W1:Y:S01]  /*0cb0*/  LDS R2, [UR8+0x1c] ;  /* 0x00001c08ff027984 */ /* 0x038e620008000800 */
[----:B------:R-:W3:Y:S03]  /*0cc0*/  LDC.64 R8, c[0x0][0x3b0] ;  /* 0x0000ec00ff087b82 */ /* 0x000ee60000000a00 */
[----:B------:R4:W-:Y:S01]  /*0cd0*/  STS [UR8+0x24], R5 ;  /* 0x00002405ff007988 */ /* 0x0009e20008000808 */
[--C-:B---3--:R-:W-:Y:S02]  /*0ce0*/  SHF.R.U32.HI R7, RZ, 0x4, R9.reuse ;  /* 0x00000004ff077819 */ /* 0x108fe40000011609 */
[----:B------:R-:W-:-:S05]  /*0cf0*/  SHF.R.U64 R3, R8, 0x4, R9 ;  /* 0x0000000408037819 */ /* 0x000fca0000001209 */
[----:B------:R4:W-:Y:S01]  /*0d00*/  STS [UR8+0xc], R3 ;  /* 0x00000c03ff007988 */ /* 0x0009e20008000808 */
[----:B-1----:R-:W-:-:S05]  /*0d10*/  LOP3.LUT R2, R2, 0xf, R7, 0xb8, !PT ;  /* 0x0000000f02027812 */ /* 0x002fca00078eb807 */
[----:B------:R4:W-:Y:S02]  /*0d20*/  STS [UR8+0x1c], R2 ;  /* 0x00001c02ff007988 */ /* 0x0009e40008000808 */
.L_x_28:
[----:B------:R-:W-:Y:S05]  /*0d30*/  BSYNC.RECONVERGENT B2 ;  /* 0x0000000000027941 */ /* 0x000fea0003800200 */
.L_x_27:
[----:B------:R-:W-:Y:S04]  /*0d40*/  BSSY.RECONVERGENT B3, `(.L_x_29) ;  /* 0x000001d000037945 */ /* 0x000fe80003800200 */
[----:B------:R-:W-:Y:S04]  /*0d50*/  BSSY.RELIABLE B2, `(.L_x_30) ;  /* 0x0000018000027945 */ /* 0x000fe80003800100 */
[----:B------:R-:W-:Y:S05]  /*0d60*/  @P3 BRA `(.L_x_31) ;  /* 0x00000000001c3947 */ /* 0x000fea0003800000 */
[----:B---345:R-:W1:Y:S02]  /*0d70*/  LDS R2, [UR8+0x34] ;  /* 0x00003408ff027984 */ /* 0x038e640008000800 */
[----:B-1----:R-:W-:-:S05]  /*0d80*/  LOP3.LUT R2, R2, 0x7, RZ, 0xb8, !PT ;  /* 0x0000000702027812 */ /* 0x002fca00078eb8ff */
[----:B------:R1:W-:Y:S01]  /*0d90*/  STS [UR8+0x34], R2 ;  /* 0x00003402ff007988 */ /* 0x0003e20008000808 */
[----:B------:R-:W-:Y:S05]  /*0da0*/  @P3 BRA `(.L_x_32) ;  /* 0x00000000001c3947 */ /* 0x000fea0003800000 */
[----:B-1----:R-:W1:Y:S02]  /*0db0*/  LDS R2, [UR8+0x34] ;  /* 0x00003408ff027984 */ /* 0x002e640008000800 */
[----:B-1----:R-:W-:-:S05]  /*0dc0*/  LOP3.LUT R2, R2, 0x38, RZ, 0xb8, !PT ;  /* 0x0000003802027812 */ /* 0x002fca00078eb8ff */
[----:B------:R1:W-:Y:S02]  /*0dd0*/  STS [UR8+0x34], R2 ;  /* 0x00003402ff007988 */ /* 0x0003e40008000808 */
.L_x_31:
[----:B------:R-:W-:Y:S05]  /*0de0*/  @P3 BRA `(.L_x_33) ;  /* 0x00000000001c3947 */ /* 0x000fea0003800000 */
[----:B-1-345:R-:W1:Y:S02]  /*0df0*/  LDS R2, [UR8+0x8] ;  /* 0x00000808ff027984 */ /* 0x03ae640008000800 */
[----:B-1----:R-:W-:-:S05]  /*0e00*/  LOP3.LUT R2, R2, 0x780, RZ, 0xb8, !PT ;  /* 0x0000078002027812 */ /* 0x002fca00078eb8ff */
[----:B------:R3:W-:Y:S02]  /*0e10*/  STS [UR8+0x8], R2 ;  /* 0x00000802ff007988 */ /* 0x0007e40008000808 */
.L_x_32:
[----:B------:R-:W-:Y:S05]  /*0e20*/  @P3 BRA `(.L_x_34) ;  /* 0x0000000000283947 */ /* 0x000fea0003800000 */
[----:B-1-3--:R-:W1:Y:S02]  /*0e30*/  LDS R2, [UR8+0x8] ;  /* 0x00000808ff027984 */ /* 0x00ae640008000800 */
[----:B-1----:R-:W-:-:S05]  /*0e40*/  LOP3.LUT R2, R2, 0x1800, RZ, 0xb8, !PT ;  /* 0x0000180002027812 */ /* 0x002fca00078eb8ff */
[----:B------:R1:W-:Y:S02]  /*0e50*/  STS [UR8+0x8], R2 ;  /* 0x00000802ff007988 */ /* 0x0003e40008000808 */
.L_x_33:
[----:B------:R-:W-:Y:S05]  /*0e60*/  @P3 BREAK.RELIABLE B2 ;  /* 0x0000000000023942 */ /* 0x000fea0003800100 */
[----:B------:R-:W-:Y:S05]  /*0e70*/  @P3 BRA `(.L_x_35) ;  /* 0x0000000000243947 */ /* 0x000fea0003800000 */
[----:B-1-345:R-:W1:Y:S01]  /*0e80*/  LDS R2, [UR8+0x8] ;  /* 0x00000808ff027984 */ /* 0x03ae620008000800 */
[----:B------:R-:W-:-:S05]  /*0e90*/  IMAD.MOV.U32 R3, RZ, RZ, 0x6000 ;  /* 0x00006000ff037424 */ /* 0x000fca00078e00ff */
[----:B-1----:R-:W-:-:S04]  /*0ea0*/  LOP3.LUT R2, R2, 0x6000, R3, 0xd8, !PT ;  /* 0x0000600002027812 */ /* 0x002fc800078ed803 */
[----:B------:R-:W-:-:S05]  /*0eb0*/  LOP3.LUT R2, R2, 0x400000, RZ, 0xb8, !PT ;  /* 0x0040000002027812 */ /* 0x000fca00078eb8ff */
[----:B------:R4:W-:Y:S02]  /*0ec0*/  STS [UR8+0x8], R2 ;  /* 0x00000802ff007988 */ /* 0x0009e40008000808 */
.L_x_34:
[----:B------:R-:W-:Y:S05]  /*0ed0*/  BSYNC.RELIABLE B2 ;  /* 0x0000000000027941 */ /* 0x000fea0003800100 */
.L_x_30:
[----:B-1-34-:R-:W1:Y:S02]  /*0ee0*/  @!P3 LDS R2, [UR8+0x8] ;  /* 0x00000808ff02b984 */ /* 0x01ae640008000800 */
[----:B-1----:R-:W-:-:S05]  /*0ef0*/  @!P3 LOP3.LUT R2, R2, 0x8000, RZ, 0xb8, !PT ;  /* 0x000080000202b812 */ /* 0x002fca00078eb8ff */
[----:B------:R1:W-:Y:S02]  /*0f00*/  @!P3 STS [UR8+0x8], R2 ;  /* 0x00000802ff00b988 */ /* 0x0003e40008000808 */
.L_x_35:
[----:B------:R-:W-:Y:S05]  /*0f10*/  BSYNC.RECONVERGENT B3 ;  /* 0x0000000000037941 */ /* 0x000fea0003800200 */
.L_x_29:
[----:B------:R-:W-:Y:S05]  /*0f20*/  WARPSYNC.ALL ;  /* 0x0000000000007948 */ /* 0x000fea0003800000 */
[----:B------:R-:W-:Y:S01]  /*0f30*/  NOP ;  /* 0x0000000000007918 */ /* 0x000fe20000000000 */
[----:B------:R-:W-:-:S04]  /*0f40*/  UIADD3 UR5, UPT, UPT, UR4, 0x80, URZ ;  /* 0x0000008004057890 */ /* 0x000fc8000fffe0ff */
[----:B------:R-:W-:-:S04]  /*0f50*/  UIADD3 UR26, UP0, UPT, UR5, UR20, URZ ;  /* 0x00000014051a7290 */ /* 0x000fc8000ff1e0ff */
[----:B------:R-:W-:Y:S01]  /*0f60*/  ULEA.HI.X.SX32 UR27, UR5, UR21, 0x1, UP0 ;  /* 0x00000015051b7291 */ /* 0x000fe200080f0eff */
[----:B------:R-:W-:Y:S11]  /*0f70*/  @P0 BRA `(.L_x_36) ;  /* 0x0000000000300947 */ /* 0x000ff60003800000 */
[----:B-1-345:R-:W1:Y:S01]  /*0f80*/  S2R R2, SR_LANEID ;  /* 0x0000000000027919 */ /* 0x03ae620000000000 */
[----:B------:R-:W-:Y:S05]  /*0f90*/  WARPSYNC.ALL ;  /* 0x0000000000007948 */ /* 0x000fea0003800000 */
[----:B------:R-:W-:Y:S01]  /*0fa0*/  NOP ;  /* 0x0000000000007918 */ /* 0x000fe20000000000 */
[----:B-1----:R-:W-:-:S05]  /*0fb0*/  IMAD.SHL.U32 R8, R2, 0x4, RZ ;  /* 0x0000000402087824 */ /* 0x002fca00078e00ff */
[----:B------:R-:W1:Y:S01]  /*0fc0*/  LDS R7, [R8+UR8] ;  /* 0x0000000808077984 */ /* 0x000e620008000800 */
[----:B------:R-:W-:-:S05]  /*0fd0*/  IADD3 R2, P1, PT, R8, UR26, RZ ;  /* 0x0000001a08027c10 */ /* 0x000fca000ff3e0ff */
[----:B------:R-:W-:-:S05]  /*0fe0*/  IMAD.X R3, RZ, RZ, UR27, P1 ;  /* 0x0000001bff037e24 */ /* 0x000fca00088e06ff */
[----:B-1----:R1:W3:Y:S01]  /*0ff0*/  ATOMG.E.EXCH.STRONG.GPU PT, RZ, [R2], R7 ;  /* 0x0000000702ff73a8 */ /* 0x0022e200041ee100 */
[----:B------:R-:W-:-:S04]  /*1000*/  DEPBAR {5,4,3,2,1,0} ;  /* 0x0000003f0000791a */ /* 0x000fc80000000000 */
[----:B------:R-:W4:Y:S02]  /*1010*/  CCTL.E.C.LDCU.IV.DEEP [UR26] ;  /* 0x000000001a007540 */ /* 0x000f240009c08000 */
[----:B----4-:R1:W-:Y:S01]  /*1020*/  UTMACCTL.IV [UR26] ;  /* 0x000000001a0079b9 */ /* 0x0103e20008000000 */
[----:B------:R-:W-:Y:S01]  /*1030*/  NOP ;  /* 0x0000000000007918 */ /* 0x000fe20000000000 */
.L_x_36:
[----:B------:R-:W-:Y:S05]  /*1040*/  @P0 BRA `(.L_x_37) ;  /* 0x00000000000c0947 */ /* 0x000fea0003800000 */
[----:B------:R0:W-:Y:S01]  /*1050*/  UTMACMDFLUSH ;  /* 0x00000000000079b7 */ /* 0x0001e20000000000 */
[----:B------:R-:W-:Y:S05]  /*1060*/  @P0 BRA `(.L_x_37) ;  /* 0x0000000000040947 */ /* 0x000fea0003800000 */
[----:B------:R-:W-:-:S04]  /*1070*/  DEPBAR.LE SB0, 0x0 ;  /* 0x000080000000791a */ /* 0x000fc80000000000 */
.L_x_37:
[----:B------:R-:W-:Y:S05]  /*1080*/  WARPSYNC.ALL ;  /* 0x0000000000007948 */ /* 0x000fea0003800000 */
[----:B------:R-:W-:Y:S01]  /*1090*/  NOP ;  /* 0x0000000000007918 */ /* 0x000fe20000000000 */
[----:B---3--:R-:W-:Y:S06]  /*10a0*/  BAR.SYNC.DEFER_BLOCKING 0x0 ;  /* 0x0000000000007b1d */ /* 0x008fec0000010000 */
[----:B------:R-:W-:Y:S02]  /*10b0*/  BSSY.RECONVERGENT B3, `(.L_x_38) ;  /* 0x000000b000037945 */ /* 0x000fe40003800200 */
[----:B------:R-:W-:Y:S06]  /*10c0*/  BAR.SYNC.DEFER_BLOCKING 0x0 ;  /* 0x0000000000007b1d */ /* 0x000fec0000010000 */
[----:B------:R3:W-:Y:S01]  /*10d0*/  @!P0 STS [R4], RZ ;  /* 0x000000ff04008388 */ /* 0x0007e20000000800 */
[----:B------:R-:W-:Y:S01]  /*10e0*/  NOP ;  /* 0x0000000000007918 */ /* 0x000fe20000000000 */
[----:B------:R-:W-:Y:S05]  /*10f0*/  @P3 BRA `(.L_x_39) ;  /* 0x0000000000183947 */ /* 0x000fea0003800000 */
[----:B-1--45:R-:W1:Y:S01]  /*1100*/  LDS R2, [UR8+0x8] ;  /* 0x00000808ff027984 */ /* 0x032e620008000800 */
[----:B------:R-:W4:Y:S01]  /*1110*/  LDC.64 R8, c[0x0][0x390] ;  /* 0x0000e400ff087b82 */ /* 0x000f220000000a00 */
[----:B------:R-:W-:Y:S02]  /*1120*/  IMAD.MOV.U32 R3, RZ, RZ, 0x70 ;  /* 0x00000070ff037424 */ /* 0x000fe400078e00ff */
[----:B----4-:R4:W-:Y:S03]  /*1130*/  STS.64 [UR8], R8 ;  /* 0x00000008ff007988 */ /* 0x0109e60008000a08 */
[----:B-1----:R-:W-:-:S05]  /*1140*/  LOP3.LUT R2, R2, 0x10, R3, 0xd8, !PT ;  /* 0x0000001002027812 */ /* 0x002fca00078ed803 */
[----:B------:R4:W-:Y:S02]  /*1150*/  STS [UR8+0x8], R2 ;  /* 0x00000802ff007988 */ /* 0x0009e40008000808 */
.L_x_39:
[----:B-1----:R-:W-:Y:S05]  /*1160*/  BSYNC.RECONVERGENT B3 ;  /* 0x0000000000037941 */ /* 0x002fea0003800200 */
.L_x_38:
[----:B------:R-:W-:Y:S04]  /*1170*/  BSSY.RECONVERGENT B4, `(.L_x_40) ;  /* 0x0000033000047945 */ /* 0x000fe80003800200 */
[----:B------:R-:W-:Y:S04]  /*1180*/  BSSY.RELIABLE B3, `(.L_x_41) ;  /* 0x000002e000037945 */ /* 0x000fe80003800100 */
[----:B------:R-:W-:Y:S05]  /*1190*/  @P3 BRA `(.L_x_42) ;  /* 0x0000000000243947 */ /* 0x000fea0003800000 */
[----:B----45:R-:W1:Y:S01]  /*11a0*/  LDS R2, [UR8+0x34] ;  /* 0x00003408ff027984 */ /* 0x030e620008000800 */
[----:B------:R-:W-:-:S05]  /*11b0*/  IMAD.MOV.U32 R3, RZ, RZ, 0x7f000000 ;  /* 0x7f000000ff037424 */ /* 0x000fca00078e00ff */
[----:B-1----:R-:W-:-:S05]  /*11c0*/  LOP3.LUT R2, R2, 0xff000000, R3, 0xb8, !PT ;  /* 0xff00000002027812 */ /* 0x002fca00078eb803 */
[----:B------:R1:W-:Y:S01]  /*11d0*/  STS [UR8+0x34], R2 ;  /* 0x00003402ff007988 */ /* 0x0003e20008000808 */
[----:B------:R-:W-:Y:S05]  /*11e0*/  @P3 BRA `(.L_x_43) ;  /* 0x0000000000183947 */ /* 0x000fea0003800000 */
[----:B-1----:R-:W1:Y:S01]  /*11f0*/  LDS R2, [UR8+0x38] ;  /* 0x00003808ff027984 */ /* 0x002e620008000800 */
[----:B------:R-:W-:-:S05]  /*1200*/  IMAD.MOV.U32 R3, RZ, RZ, 0x7f ;  /* 0x0000007fff037424 */ /* 0x000fca00078e00ff */
[----:B-1----:R-:W-:-:S05]  /*1210*/  LOP3.LUT R2, R2, 0xff, R3, 0xb8, !PT ;  /* 0x000000ff02027812 */ /* 0x002fca00078eb803 */
[----:B------:R1:W-:Y:S02]  /*1220*/  STS [UR8+0x38], R2 ;  /* 0x00003802ff007988 */ /* 0x0003e40008000808 */
.L_x_42:
[----:B------:R-:W-:Y:S05]  /*1230*/  @P3 BRA `(.L_x_44) ;  /* 0x00000000000c3947 */ /* 0x000fea0003800000 */
[----:B------:R1:W-:Y:S02]  /*1240*/  STS [UR8+0x20], R5 ;  /* 0x00002005ff007988 */ /* 0x0003e40008000808 */
.L_x_43:
[----:B------:R-:W-:Y:S05]  /*1250*/  @P3 BRA `(.L_x_45) ;  /* 0x0000000000243947 */ /* 0x000fea0003800000 */
[----:B------:R1:W-:Y:S02]  /*1260*/  STS [UR8+0x24], R6 ;  /* 0x00002406ff007988 */ /* 0x0003e40008000808 */
.L_x_44:
[----:B------:R-:W-:Y:S05]  /*1270*/  @P3 BRA `(.L_x_46) ;  /* 0x00000000002c3947 */ /* 0x000fea0003800000 */
[----:B-1--45:R-:W1:Y:S01]  /*1280*/  LDS R2, [UR8+0x1c] ;  /* 0x00001c08ff027984 */ /* 0x032e620008000800 */
[----:B------:R-:W4:Y:S02]  /*1290*/  LDC.64 R6, c[0x0][0x3b8] ;  /* 0x0000ee00ff067b82 */ /* 0x000f240000000a00 */
[--C-:B----4-:R-:W-:Y:S02]  /*12a0*/  SHF.R.U32.HI R5, RZ, 0x4, R7.reuse ;  /* 0x00000004ff057819 */ /* 0x110fe40000011607 */
[----:B------:R-:W-:-:S05]  /*12b0*/  SHF.R.U64 R3, R6, 0x4, R7 ;  /* 0x0000000406037819 */ /* 0x000fca0000001207 */
[----:B------:R4:W-:Y:S01]  /*12c0*/  STS [UR8+0xc], R3 ;  /* 0x00000c03ff007988 */ /* 0x0009e20008000808 */
[----:B-1----:R-:W-:-:S05]  /*12d0*/  LOP3.LUT R2, R2, 0xf, R5, 0xb8, !PT ;  /* 0x0000000f02027812 */ /* 0x002fca00078eb805 */
[----:B------:R4:W-:Y:S02]  /*12e0*/  STS [UR8+0x1c], R2 ;  /* 0x00001c02ff007988 */ /* 0x0009e40008000808 */
.L_x_45:
[----:B------:R-:W-:Y:S05]  /*12f0*/  @P3 BRA `(.L_x_47) ;  /* 0x00000000001c3947 */ /* 0x000fea0003800000 */
[----:B-1--45:R-:W1:Y:S02]  /*1300*/  LDS R2, [UR8+0x34] ;  /* 0x00003408ff027984 */ /* 0x032e640008000800 */
[----:B-1----:R-:W-:-:S05]  /*1310*/  LOP3.LUT R2, R2, 0x7, RZ, 0xb8, !PT ;  /* 0x0000000702027812 */ /* 0x002fca00078eb8ff */
[----:B------:R1:W-:Y:S02]  /*1320*/  STS [UR8+0x34], R2 ;  /* 0x00003402ff007988 */ /* 0x0003e40008000808 */
.L_x_46:
[----:B------:R-:W-:Y:S05]  /*1330*/  @P3 BRA `(.L_x_48) ;  /* 0x00000000001c3947 */ /* 0x000fea0003800000 */
[----:B-1--45:R-:W1:Y:S02]  /*1340*/  LDS R2, [UR8+0x34] ;  /* 0x00003408ff027984 */ /* 0x032e640008000800 */
[----:B-1----:R-:W-:-:S05]  /*1350*/  LOP3.LUT R2, R2, 0x38, RZ, 0xb8, !PT ;  /* 0x0000003802027812 */ /* 0x002fca00078eb8ff */
[----:B------:R1:W-:Y:S02]  /*1360*/  STS [UR8+0x34], R2 ;  /* 0x00003402ff007988 */ /* 0x0003e40008000808 */
.L_x_47:
[----:B------:R-:W-:Y:S05]  /*1370*/  @P3 BRA `(.L_x_49) ;  /* 0x00000000001c3947 */ /* 0x000fea0003800000 */
[----:B-1--45:R-:W1:Y:S02]  /*1380*/  LDS R2, [UR8+0x8] ;  /* 0x00000808ff027984 */ /* 0x032e640008000800 */
[----:B-1----:R-:W-:-:S05]  /*1390*/  LOP3.LUT R2, R2, 0x780, RZ, 0xb8, !PT ;  /* 0x0000078002027812 */ /* 0x002fca00078eb8ff */
[----:B------:R1:W-:Y:S02]  /*13a0*/  STS [UR8+0x8], R2 ;  /* 0x00000802ff007988 */ /* 0x0003e40008000808 */
.L_x_48:
[----:B------:R-:W-:Y:S05]  /*13b0*/  @P3 BRA `(.L_x_50) ;  /* 0x0000000000283947 */ /* 0x000fea0003800000 */
[----:B-1--45:R-:W1:Y:S02]  /*13c0*/  LDS R2, [UR8+0x8] ;  /* 0x00000808ff027984 */ /* 0x032e640008000800 */
[----:B-1----:R-:W-:-:S05]  /*13d0*/  LOP3.LUT R2, R2, 0x1800, RZ, 0xb8, !PT ;  /* 0x0000180002027812 */ /* 0x002fca00078eb8ff */
[----:B------:R1:W-:Y:S02]  /*13e0*/  STS [UR8+0x8], R2 ;  /* 0x00000802ff007988 */ /* 0x0003e40008000808 */
.L_x_49:
[----:B------:R-:W-:Y:S05]  /*13f0*/  @P3 BREAK.RELIABLE B3 ;  /* 0x0000000000033942 */ /* 0x000fea0003800100 */
[----:B------:R-:W-:Y:S05]  /*1400*/  @P3 BRA `(.L_x_51) ;  /* 0x0000000000243947 */ /* 0x000fea0003800000 */
[----:B-1--45:R-:W1:Y:S01]  /*1410*/  LDS R2, [UR8+0x8] ;  /* 0x00000808ff027984 */ /* 0x032e620008000800 */
[----:B------:R-:W-:-:S05]  /*1420*/  IMAD.MOV.U32 R3, RZ, RZ, 0x6000 ;  /* 0x00006000ff037424 */ /* 0x000fca00078e00ff */
[----:B-1----:R-:W-:-:S04]  /*1430*/  LOP3.LUT R2, R2, 0x6000, R3, 0xd8, !PT ;  /* 0x0000600002027812 */ /* 0x002fc800078ed803 */
[----:B------:R-:W-:-:S05]  /*1440*/  LOP3.LUT R2, R2, 0x400000, RZ, 0xb8, !PT ;  /* 0x0040000002027812 */ /* 0x000fca00078eb8ff */
[----:B------:R1:W-:Y:S02]  /*1450*/  STS [UR8+0x8], R2 ;  /* 0x00000802ff007988 */ /* 0x0003e40008000808 */
.L_x_50:
[----:B------:R-:W-:Y:S05]  /*1460*/  BSYNC.RELIABLE B3 ;  /* 0x0000000000037941 */ /* 0x000fea0003800100 */
.L_x_41:
[----:B-1--45:R-:W1:Y:S02]  /*1470*/  @!P3 LDS R2, [UR8+0x8] ;  /* 0x00000808ff02b984 */ /* 0x032e640008000800 */
[----:B-1----:R-:W-:-:S05]  /*1480*/  @!P3 LOP3.LUT R2, R2, 0x8000, RZ, 0xb8, !PT ;  /* 0x000080000202b812 */ /* 0x002fca00078eb8ff */
[----:B------:R1:W-:Y:S02]  /*1490*/  @!P3 STS [UR8+0x8], R2 ;  /* 0x00000802ff00b988 */ /* 0x0003e40008000808 */
.L_x_51:
[----:B------:R-:W-:Y:S05]  /*14a0*/  BSYNC.RECONVERGENT B4 ;  /* 0x0000000000047941 */ /* 0x000fea0003800200 */
.L_x_40:
[----:B------:R-:W-:Y:S05]  /*14b0*/  WARPSYNC.ALL ;  /* 0x0000000000007948 */ /* 0x000fea0003800000 */
[----:B------:R-:W-:Y:S01]  /*14c0*/  NOP ;  /* 0x0000000000007918 */ /* 0x000fe20000000000 */
[----:B------:R-:W-:-:S04]  /*14d0*/  UIADD3 UR4, UPT, UPT, UR4, 0x100, URZ ;  /* 0x0000010004047890 */ /* 0x000fc8000fffe0ff */
[----:B------:R-:W-:-:S04]  /*14e0*/  UIADD3 UR20, UP0, UPT, UR4, UR20, URZ ;  /* 0x0000001404147290 */ /* 0x000fc8000ff1e0ff */
[----:B------:R-:W-:Y:S01]  /*14f0*/  ULEA.HI.X.SX32 UR21, UR4, UR21, 0x1, UP0 ;  /* 0x0000001504157291 */ /* 0x000fe200080f0eff */
[----:B------:R-:W-:Y:S11]  /*1500*/  @P0 BRA `(.L_x_52) ;  /* 0x0000000000300947 */ /* 0x000ff60003800000 */
[----:B-1--45:R-:W1:Y:S01]  /*1510*/  S2R R2, SR_LANEID ;  /* 0x0000000000027919 */ /* 0x032e620000000000 */
[----:B------:R-:W-:Y:S05]  /*1520*/  WARPSYNC.ALL ;  /* 0x0000000000007948 */ /* 0x000fea0003800000 */
[----:B------:R-:W-:Y:S01]  /*1530*/  NOP ;  /* 0x0000000000007918 */ /* 0x000fe20000000000 */
[----:B-123--:R-:W-:-:S05]  /*1540*/  IMAD.SHL.U32 R4, R2, 0x4, RZ ;  /* 0x0000000402047824 */ /* 0x00efca00078e00ff */
        /* <DEDUP_REMOVED lines=8> */
.L_x_52:
[----:B------:R-:W-:Y:S05]  /*15d0*/  @P0 BRA `(.L_x_53) ;  /* 0x00000000000c0947 */ /* 0x000fea0003800000 */
[----:B------:R0:W-:Y:S01]  /*15e0*/  UTMACMDFLUSH ;  /* 0x00000000000079b7 */ /* 0x0001e20000000000 */
[----:B------:R-:W-:Y:S05]  /*15f0*/  @P0 BRA `(.L_x_53) ;  /* 0x0000000000040947 */ /* 0x000fea0003800000 */
[----:B------:R-:W-:-:S04]  /*1600*/  DEPBAR.LE SB0, 0x0 ;  /* 0x000080000000791a */ /* 0x000fc80000000000 */
.L_x_53:
[----:B------:R-:W-:Y:S05]  /*1610*/  WARPSYNC.ALL ;  /* 0x0000000000007948 */ /* 0x000fea0003800000 */
[----:B------:R-:W-:Y:S01]  /*1620*/  NOP ;  /* 0x0000000000007918 */ /* 0x000fe20000000000 */
[----:B--2---:R-:W-:Y:S01]  /*1630*/  BAR.SYNC.DEFER_BLOCKING 0x0 ;  /* 0x0000000000007b1d */ /* 0x004fe20000010000 */
[----:B-1--45:R-:W-:Y:S01]  /*1640*/  SHF.R.U32.HI R2, RZ, 0x5, R0 ;  /* 0x00000005ff027819 */ /* 0x032fe20000011600 */
[----:B------:R-:W-:-:S03]  /*1650*/  UIADD3 UR12, UPT, UPT, UR8, 0x18020, URZ ;  /* 0x00018020080c7890 */ /* 0x000fc6000fffe0ff */
[----:B------:R-:W-:Y:S01]  /*1660*/  R2UR UR22, R2 ;  /* 0x00000000021672ca */ /* 0x000fe200000e0000 */
[----:B------:R-:W-:Y:S01]  /*1670*/  VOTEU.ALL UP0, P3 ;  /* 0x0000000000ff7886 */ /* 0x000fe20001800000 */
[----:B------:R-:W-:Y:S01]  /*1680*/  UMOV UR4, 0x1 ;  /* 0x0000000100047882 */ /* 0x000fe20000000000 */
[----:B------:R-:W-:Y:S01]  /*1690*/  VOTEU.ALL UP1, P3 ;  /* 0x0000000000ff7886 */ /* 0x000fe20001820000 */
[----:B------:R-:W-:Y:S02]  /*16a0*/  BSSY.RECONVERGENT B4, `(.L_x_54) ;  /* 0x0000018000047945 */ /* 0x000fe40003800200 */
[----:B------:R-:W-:-:S04]  /*16b0*/  @!UP0 UIADD3 UR10, UPT, UPT, -UR4, 0x100000, URZ ;  /* 0x00100000040a8890 */ /* 0x000fc8000fffe1ff */
[----:B------:R-:W-:Y:S02]  /*16c0*/  @!UP0 USHF.L.U32 UR11, UR10, 0xb, URZ ;  /* 0x0000000b0a0b8899 */ /* 0x000fe400080006ff */
[----:B------:R-:W-:Y:S02]  /*16d0*/  @!UP0 USHF.L.U32 UR10, UR10, 0x1, URZ ;  /* 0x000000010a0a8899 */ /* 0x000fe400080006ff */
[----:B------:R-:W-:-:S04]  /*16e0*/  @!UP0 UIADD3 UR4, UPT, UPT, -UR4, 0x100000, URZ ;  /* 0x0010000004048890 */ /* 0x000fc8000fffe1ff */
[----:B------:R-:W-:Y:S02]  /*16f0*/  @!UP0 USHF.L.U32 UR5, UR4, 0xb, URZ ;  /* 0x0000000b04058899 */ /* 0x000fe400080006ff */
[----:B------:R-:W-:Y:S01]  /*1700*/  @!UP0 USHF.L.U32 UR4, UR4, 0x1, URZ ;  /* 0x0000000104048899 */ /* 0x000fe200080006ff */
[----:B------:R-:W-:Y:S01]  /*1710*/  VOTEU.ALL UP0, P3 ;  /* 0x0000000000ff7886 */ /* 0x000fe20001800000 */
[----:B------:R-:W1:Y:S04]  /*1720*/  FENCE.VIEW.ASYNC.S ;  /* 0x00000000000073c6 */ /* 0x000e680000000000 */
[----:B-1----:R1:W2:Y:S06]  /*1730*/  @!UP0 SYNCS.EXCH.64 URZ, [UR8+0x18000], UR10 ;  /* 0x0180000a08ff85b2 */ /* 0x0022ac0008000100 */
[----:B------:R1:W2:Y:S02]  /*1740*/  @!UP1 SYNCS.EXCH.64 URZ, [UR8+0x18020], UR4 ;  /* 0x0180200408ff95b2 */ /* 0x0002a40008000100 */
[----:B--2---:R-:W-:Y:S06]  /*1750*/  BAR.SYNC.DEFER_BLOCKING 0x0 ;  /* 0x0000000000007b1d */ /* 0x004fec0000010000 */
[----:B------:R-:W-:Y:S05]  /*1760*/  @P3 BRA `(.L_x_55) ;  /* 0x00000000002c3947 */ /* 0x000fea0003800000 */
[----:B-1----:R-:W-:Y:S02]  /*1770*/  UMOV UR4, 0x1 ;  /* 0x0000000100047882 */ /* 0x002fe40000000000 */
[----:B------:R-:W-:-:S04]  /*1780*/  UIADD3 UR10, UPT, UPT, -UR4, 0x100000, URZ ;  /* 0x00100000040a7890 */ /* 0x000fc8000fffe1ff */
[----:B------:R-:W-:Y:S02]  /*1790*/  USHF.L.U32 UR11, UR10, 0xb, URZ ;  /* 0x0000000b0a0b7899 */ /* 0x000fe400080006ff */
[----:B------:R-:W-:Y:S02]  /*17a0*/  USHF.L.U32 UR10, UR10, 0x1, URZ ;  /* 0x000000010a0a7899 */ /* 0x000fe400080006ff */
[----:B------:R-:W-:-:S04]  /*17b0*/  UIADD3 UR4, UPT, UPT, -UR4, 0x100000, URZ ;  /* 0x0010000004047890 */ /* 0x000fc8000fffe1ff */
[----:B------:R-:W-:Y:S02]  /*17c0*/  USHF.L.U32 UR5, UR4, 0xb, URZ ;  /* 0x0000000b04057899 */ /* 0x000fe400080006ff */
[----:B------:R-:W-:Y:S01]  /*17d0*/  USHF.L.U32 UR4, UR4, 0x1, URZ ;  /* 0x0000000104047899 */ /* 0x000fe200080006ff */
[----:B------:R-:W1:Y:S03]  /*17e0*/  FENCE.VIEW.ASYNC.S ;  /* 0x00000000000073c6 */ /* 0x000e660000000000 */
[----:B-1----:R2:W4:Y:S08]  /*17f0*/  SYNCS.EXCH.64 URZ, [UR8+0x18008], UR10 ;  /* 0x0180080a08ff75b2 */ /* 0x0025300008000100 */
[----:B------:R2:W5:Y:S02]  /*1800*/  SYNCS.EXCH.64 URZ, [UR8+0x18028], UR4 ;  /* 0x0180280408ff75b2 */ /* 0x0005640008000100 */
[----:B--2---:R-:W-:Y:S01]  /*1810*/  NOP ;  /* 0x0000000000007918 */ /* 0x004fe20000000000 */
.L_x_55:
[----:B-1----:R-:W-:Y:S05]  /*1820*/  BSYNC.RECONVERGENT B4 ;  /* 0x0000000000047941 */ /* 0x002fea0003800200 */
.L_x_54:
[----:B----45:R-:W-:Y:S01]  /*1830*/  BAR.SYNC.DEFER_BLOCKING 0x0 ;  /* 0x0000000000007b1d */ /* 0x030fe20000010000 */
[----:B------:R-:W-:Y:S01]  /*1840*/  USHF.L.U32 UR15, UR7, 0x7, URZ ;  /* 0x00000007070f7899 */ /* 0x000fe200080006ff */
[----:B------:R-:W-:Y:S01]  /*1850*/  ISETP.GE.AND P0, PT, R10, 0x1, PT ;  /* 0x000000010a00780c */ /* 0x000fe20003f06270 */
[----:B------:R-:W-:-:S03]  /*1860*/  USHF.L.U32 UR19, UR9, 0x7, URZ ;  /* 0x0000000709137899 */ /* 0x000fc600080006ff */
[----:B------:R-:W-:Y:S04]  /*1870*/  BSSY.RECONVERGENT B4, `(.L_x_56) ;  /* 0x000000d000047945 */ /* 0x000fe80003800200 */
[----:B------:R-:W-:Y:S05]  /*1880*/  @P3 BRA `(.L_x_57) ;  /* 0x00000000002c3947 */ /* 0x000fea0003800000 */
[----:B------:R-:W-:Y:S02]  /*1890*/  UMOV UR4, 0x1 ;  /* 0x0000000100047882 */ /* 0x000fe40000000000 */
[----:B------:R-:W-:-:S04]  /*18a0*/  UIADD3 UR10, UPT, UPT, -UR4, 0x100000, URZ ;  /* 0x00100000040a7890 */ /* 0x000fc8000fffe1ff */
[----:B------:R-:W-:Y:S02]  /*18b0*/  USHF.L.U32 UR11, UR10, 0xb, URZ ;  /* 0x0000000b0a0b7899 */ /* 0x000fe400080006ff */
[----:B------:R-:W-:Y:S02]  /*18c0*/  USHF.L.U32 UR10, UR10, 0x1, URZ ;  /* 0x000000010a0a7899 */ /* 0x000fe400080006ff */
[----:B------:R-:W-:-:S04]  /*18d0*/  UIADD3 UR4, UPT, UPT, -UR4, 0x100000, URZ ;  /* 0x0010000004047890 */ /* 0x000fc8000fffe1ff */
[----:B------:R-:W-:Y:S02]  /*18e0*/  USHF.L.U32 UR5, UR4, 0xb, URZ ;  /* 0x0000000b04057899 */ /* 0x000fe400080006ff */
[----:B------:R-:W-:Y:S01]  /*18f0*/  USHF.L.U32 UR4, UR4, 0x1, URZ ;  /* 0x0000000104047899 */ /* 0x000fe200080006ff */
[----:B------:R-:W1:Y:S03]  /*1900*/  FENCE.VIEW.ASYNC.S ;  /* 0x00000000000073c6 */ /* 0x000e660000000000 */
[----:B-1----:R1:W2:Y:S08]  /*1910*/  SYNCS.EXCH.64 URZ, [UR8+0x18010], UR10 ;  /* 0x0180100a08ff75b2 */ /* 0x0022b00008000100 */
[----:B------:R1:W4:Y:S01]  /*1920*/  SYNCS.EXCH.64 URZ, [UR8+0x18030], UR4 ;  /* 0x0180300408ff75b2 */ /* 0x0003220008000100 */
[----:B------:R-:W-:Y:S01]  /*1930*/  NOP ;  /* 0x0000000000007918 */ /* 0x000fe20000000000 */
.L_x_57:
[----:B-1----:R-:W-:Y:S05]  /*1940*/  BSYNC.RECONVERGENT B4 ;  /* 0x0000000000047941 */ /* 0x002fea0003800200 */
.L_x_56:
[----:B------:R-:W-:Y:S05]  /*1950*/  @!P0 BRA `(.L_x_58) ;  /* 0x0000000800708947 */ /* 0x000fea0003800000 */
[----:B--2-4-:R-:W-:Y:S01]  /*1960*/  BAR.SYNC.DEFER_BLOCKING 0x0 ;  /* 0x0000000000007b1d */ /* 0x014fe20000010000 */
[----:B------:R-:W-:Y:S01]  /*1970*/  @!P3 IMAD.MOV.U32 R2, RZ, RZ, 0x8000 ;  /* 0x00008000ff02b424 */ /* 0x000fe200078e00ff */
[----:B------:R-:W-:Y:S02]  /*1980*/  ELECT P1, URZ, PT ;  /* 0x0000000000ff782f */ /* 0x000fe40003820000 */
[----:B------:R-:W-:Y:S02]  /*1990*/  ELECT P0, URZ, PT ;  /* 0x0000000000ff782f */ /* 0x000fe40003800000 */
[C---:B------:R-:W-:Y:S01]  /*19a0*/  ISETP.LT.U32.AND P1, PT, R68.reuse, 0x20, P1 ;  /* 0x000000204400780c */ /* 0x040fe20000f21070 */
[----:B------:R-:W-:Y:S01]  /*19b0*/  UMOV UR11, UR15 ;  /* 0x0000000f000b7c82 */ /* 0x000fe20008000000 */
[----:B------:R-:W-:Y:S01]  /*19c0*/  ISETP.LT.U32.AND P0, PT, R68, 0x20, P0 ;  /* 0x000000204400780c */ /* 0x000fe20000701070 */
[----:B------:R-:W-:-:S10]  /*19d0*/  UIADD3 UR16, UPT, UPT, UR8, 0xc000, URZ ;  /* 0x0000c00008107890 */ /* 0x000fd4000fffe0ff */
[----:B------:R-:W-:Y:S01]  /*19e0*/  VOTEU.ANY UP0, P1 ;  /* 0x0000000000ff7886 */ /* 0x000fe20000800100 */
[----:B------:R-:W-:Y:S01]  /*19f0*/  VOTEU.ANY UP2, P1 ;  /* 0x0000000000ff7886 */ /* 0x000fe20000840100 */
[----:B------:R-:W-:Y:S01]  /*1a00*/  VOTEU.ANY UP1, P0 ;  /* 0x0000000000ff7886 */ /* 0x000fe20000020100 */
[----:B------:R-:W-:Y:S01]  /*1a10*/  VOTEU.ANY UP3, P0 ;  /* 0x0000000000ff7886 */ /* 0x000fe20000060100 */
[----:B------:R1:W-:Y:S01]  /*1a20*/  @!P3 SYNCS.ARRIVE.TRANS64 RZ, [UR8+0x18000], R2 ;  /* 0x01800002ffffb9a7 */ /* 0x0003e20008000008 */
[----:B------:R2:W-:Y:S06]  /*1a30*/  MEMBAR.ALL.CTA ;  /* 0x0000000000007992 */ /* 0x0005ec0000008000 */
[----:B--2---:R-:W2:Y:S01]  /*1a40*/  FENCE.VIEW.ASYNC.S ;  /* 0x00000000000073c6 */ /* 0x004ea20000000000 */
[----:B------:R-:W-:Y:S01]  /*1a50*/  @UP0 UIADD3 UR9, UPT, UPT, UR8, 0x18000, URZ ;  /* 0x0001800008090890 */ /* 0x000fe2000fffe0ff */
[----:B------:R-:W-:Y:S01]  /*1a60*/  @UP0 UMOV UR10, URZ ;  /* 0x000000ff000a0c82 */ /* 0x000fe20008000000 */
[----:B------:R-:W-:Y:S01]  /*1a70*/  @UP1 UIADD3 UR17, UPT, UPT, UR8, 0x18000, URZ ;  /* 0x0001800008111890 */ /* 0x000fe2000fffe0ff */
[----:B------:R-:W-:Y:S01]  /*1a80*/  @UP1 UMOV UR18, URZ ;  /* 0x000000ff00121c82 */ /* 0x000fe20008000000 */
[----:B------:R-:W-:Y:S01]  /*1a90*/  UISETP.NE.U32.AND UP0, UPT, UR22, URZ, UPT ;  /* 0x000000ff1600728c */ /* 0x000fe2000bf05070 */
[----:B--2---:R-:W-:Y:S06]  /*1aa0*/  BAR.SYNC.DEFER_BLOCKING 0x0 ;  /* 0x0000000000007b1d */ /* 0x004fec0000010000 */
[----:B------:R1:W-:Y:S02]  /*1ab0*/  @UP2 UTMALDG.2D [UR8], [UR24] ;  /* 0x00000008180025b4 */ /* 0x0003e40008008000 */
[----:B------:R-:W-:Y:S06]  /*1ac0*/  BAR.SYNC.DEFER_BLOCKING 0x0 ;  /* 0x0000000000007b1d */ /* 0x000fec0000010000 */
[----:B------:R1:W-:Y:S02]  /*1ad0*/  @UP3 UTMALDG.2D [UR16], [UR26] ;  /* 0x000000101a0035b4 */ /* 0x0003e40008008000 */
[----:B------:R-:W-:Y:S06]  /*1ae0*/  BAR.SYNC.DEFER_BLOCKING 0x0 ;  /* 0x0000000000007b1d */ /* 0x000fec0000010000 */
[----:B------:R-:W2:Y:S02]  /*1af0*/  SYNCS.PHASECHK.TRANS64.TRYWAIT P0, [UR8+0x18000], RZ ;  /* 0x018000ffff0075a7 */ /* 0x000ea40008001108 */
[----:B-12---:R-:W-:Y:S05]  /*1b00*/  @!P0 BRA `(.L_x_59) ;  /* 0x0000001000008947 */ /* 0x006fea0003800000 */
.L_x_75:
[----:B------:R-:W-:Y:S05]  /*1b10*/  BRA.U UP0, `(.L_x_60) ;  /* 0x0000000100747547 */ /* 0x000fea000b800000 */
[----:B------:R-:W-:Y:S02]  /*1b20*/  USHF.R.U32.HI UR6, URZ, 0x4, UR8 ;  /* 0x00000004ff067899 */ /* 0x000fe40008011608 */
[----:B------:R-:W-:Y:S02]  /*1b30*/  USHF.R.U32.HI UR10, URZ, 0x4, UR16 ;  /* 0x00000004ff0a7899 */ /* 0x000fe40008011610 */
[----:B------:R-:W-:Y:S02]  /*1b40*/  USGXT.U32 UR6, UR6, 0xe ;  /* 0x0000000e0606789a */ /* 0x000fe40008000000 */
[----:B------:R-:W-:Y:S02]  /*1b50*/  USGXT.U32 UR10, UR10, 0xe ;  /* 0x0000000e0a0a789a */ /* 0x000fe40008000000 */
[----:B------:R-:W-:Y:S02]  /*1b60*/  UIADD3 UR32, UP0, UPT, UR6, 0x2, URZ ;  /* 0x0000000206207890 */ /* 0x000fe4000ff1e0ff */
[----:B------:R-:W-:Y:S01]  /*1b70*/  UIADD3 UR34, UP1, UPT, UR10, 0x2, URZ ;  /* 0x000000020a227890 */ /* 0x000fe2000ff3e0ff */
[----:B------:R-:W-:Y:S01]  /*1b80*/  UMOV UR4, URZ ;  /* 0x000000ff00047c82 */ /* 0x000fe20008000000 */
[----:B------:R-:W-:Y:S01]  /*1b90*/  UMOV UR5, URZ ;  /* 0x000000ff00057c82 */ /* 0x000fe20008000000 */
[----:B------:R-:W-:-:S02]  /*1ba0*/  UIADD3.X UR33, UPT, UPT, UR4, 0x40004040, URZ, UP0, !UPT ;  /* 0x4000404004217890 */ /* 0x000fc400087fe4ff */
[----:B------:R-:W-:Y:S02]  /*1bb0*/  UIADD3.X UR35, UPT, UPT, UR5, 0x40004040, URZ, UP1, !UPT ;  /* 0x4000404005237890 */ /* 0x000fe40008ffe4ff */
[----:B------:R-:W-:Y:S02]  /*1bc0*/  UIADD3.64 UR4, UPT, UPT, UR32, 0x2, URZ ;  /* 0x0000000220047897 */ /* 0x000fe4000fffe0ff */
[----:B------:R-:W-:Y:S02]  /*1bd0*/  UIADD3.64 UR16, UPT, UPT, UR34, 0x2, URZ ;  /* 0x0000000222107897 */ /* 0x000fe4000fffe0ff */
[----:B------:R-:W-:Y:S02]  /*1be0*/  UIADD3.64 UR28, UPT, UPT, UR32, 0x4, URZ ;  /* 0x00000004201c7897 */ /* 0x000fe4000fffe0ff */
[----:B------:R-:W-:Y:S01]  /*1bf0*/  UIADD3.64 UR30, UPT, UPT, UR34, 0x4, URZ ;  /* 0x00000004221e7897 */ /* 0x000fe2000fffe0ff */
[----:B------:R-:W-:Y:S01]  /*1c00*/  UMOV UR36, 0x0 ;  /* 0x0000000000247882 */ /* 0x000fe20000000000 */
[----:B------:R-:W-:Y:S01]  /*1c10*/  UMOV UR37, 0x8200010 ;  /* 0x0820001000257882 */ /* 0x000fe20000000000 */
[----:B------:R-:W-:Y:S01]  /*1c20*/  UMOV UR7, 0x40004040 ;  /* 0x4000404000077882 */ /* 0x000fe20000000000 */
[----:B------:R-:W-:Y:S01]  /*1c30*/  UMOV UR11, 0x40004040 ;  /* 0x40004040000b7882 */ /* 0x000fe20000000000 */
[----:B------:R-:W-:Y:S01]  /*1c40*/  UMOV UR38, 0x0 ;  /* 0x0000000000267882 */ /* 0x000fe20000000000 */
[----:B------:R-:W-:Y:S01]  /*1c50*/  UMOV UR39, 0x8200010 ;  /* 0x0820001000277882 */ /* 0x000fe20000000000 */
[----:B------:R-:W-:Y:S01]  /*1c60*/  UMOV UR40, 0x0 ;  /* 0x0000000000287882 */ /* 0x000fe20000000000 */
[----:B------:R-:W-:Y:S01]  /*1c70*/  UMOV UR41, 0x8200010 ;  /* 0x0820001000297882 */ /* 0x000fe20000000000 */
[----:B------:R1:W-:Y:S01]  /*1c80*/  UTCQMMA gdesc[UR6], gdesc[UR10], tmem[UR23], tmem[UR36], idesc[UR37], !UPT ;  /* 0x00ff240a060075ea */ /* 0x0003e2000f800317 */
[----:B------:R-:W-:Y:S01]  /*1c90*/  UMOV UR42, 0x0 ;  /* 0x00000000002a7882 */ /* 0x000fe20000000000 */
[----:B------:R-:W-:Y:S01]  /*1ca0*/  UMOV UR43, 0x8200010 ;  /* 0x08200010002b7882 */ /* 0x000fe20000000000 */
[----:B------:R1:W-:Y:S01]  /*1cb0*/  UTCQMMA gdesc[UR32], gdesc[UR34], tmem[UR23], tmem[UR38], idesc[UR39], UPT ;  /* 0x00ff2622200075ea */ /* 0x0003e2000b800317 */
[----:B------:R1:W-:Y:S01]  /*1cc0*/  UTCQMMA gdesc[UR4], gdesc[UR16], tmem[UR23], tmem[UR40], idesc[UR41], UPT ;  /* 0x00ff2810040075ea */ /* 0x0003e2000b800317 */
[----:B------:R1:W-:Y:S01]  /*1cd0*/  UTCQMMA gdesc[UR28], gdesc[UR30], tmem[UR23], tmem[UR42], idesc[UR43], UPT ;  /* 0x00ff2a1e1c0075ea */ /* 0x0003e2000b800317 */
[----:B------:R-:W-:Y:S01]  /*1ce0*/  NOP ;  /* 0x0000000000007918 */ /* 0x000fe20000000000 */
.L_x_60:
[----:B------:R-:W-:Y:S01]  /*1cf0*/  ELECT P0, URZ, PT ;  /* 0x0000000000ff782f */ /* 0x000fe20003800000 */
[----:B-1----:R-:W-:Y:S01]  /*1d00*/  UMOV UR4, UR12 ;  /* 0x0000000c00047c82 */ /* 0x002fe20008000000 */
[----:B------:R-:W-:Y:S02]  /*1d10*/  UMOV UR5, URZ ;  /* 0x000000ff00057c82 */ /* 0x000fe40008000000 */
[----:B------:R-:W-:-:S13]  /*1d20*/  ISETP.LT.U32.AND P0, PT, R68, 0x20, P0 ;  /* 0x000000204400780c */ /* 0x000fda0000701070 */
[----:B------:R-:W-:Y:S01]  /*1d30*/  VOTEU.ANY UP0, P0 ;  /* 0x0000000000ff7886 */ /* 0x000fe20000000100 */
[----:B------:R-:W-:Y:S01]  /*1d40*/  VOTEU.ANY UP1, P0 ;  /* 0x0000000000ff7886 */ /* 0x000fe20000020100 */
[----:B------:R-:W-:-:S03]  /*1d50*/  ISETP.GE.U32.AND P0, PT, R10, 0x81, PT ;  /* 0x000000810a00780c */ /* 0x000fc60003f06070 */
[----:B------:R-:W-:Y:S02]  /*1d60*/  @UP0 UMOV UR4, UR4 ;  /* 0x0000000400040c82 */ /* 0x000fe40008000000 */
[----:B------:R1:W-:Y:S01]  /*1d70*/  @UP1 UTCBAR [UR4], URZ ;  /* 0x000000ff040013e9 */ /* 0x0003e200080000ff */
[----:B------:R-:W-:Y:S06]  /*1d80*/  BAR.SYNC.DEFER_BLOCKING 0x0 ;  /* 0x0000000000007b1d */ /* 0x000fec0000010000 */
[----:B------:R-:W2:Y:S02]  /*1d90*/  SYNCS.PHASECHK.TRANS64.TRYWAIT P1, [UR8+0x18020], RZ ;  /* 0x018020ffff0075a7 */ /* 0x000ea40008021108 */
[----:B-12---:R-:W-:Y:S05]  /*1da0*/  @!P1 BRA `(.L_x_61) ;  /* 0x0000000c00649947 */ /* 0x006fea0003800000 */
.L_x_76:
[----:B------:R-:W-:Y:S01]  /*1db0*/  UMOV UR4, URZ ;  /* 0x000000ff00047c82 */ /* 0x000fe20008000000 */
[----:B------:R-:W-:Y:S05]  /*1dc0*/  @!P0 BRA `(.L_x_58) ;  /* 0x0000000400548947 */ /* 0x000fea0003800000 */
[----:B------:R-:W1:Y:S01]  /*1dd0*/  LDCU UR29, c[0x0][0x3a0] ;  /* 0x00007400ff1d77ac */ /* 0x000e620008000800 */
[----:B------:R-:W-:Y:S01]  /*1de0*/  UMOV UR9, 0x1 ;  /* 0x0000000100097882 */ /* 0x000fe20000000000 */
[----:B------:R-:W-:-:S05]  /*1df0*/  UMOV UR14, 0x80 ;  /* 0x00000080000e7882 */ /* 0x000fca0000000000 */
.L_x_65:
[----:B------:R-:W-:Y:S01]  /*1e00*/  BAR.SYNC.DEFER_BLOCKING 0x0 ;  /* 0x0000000000007b1d */ /* 0x000fe20000010000 */
[----:B------:R-:W-:Y:S01]  /*1e10*/  ULEA UR28, UR9, UR8, 0x3 ;  /* 0x00000008091c7291 */ /* 0x000fe2000f8e18ff */
[----:B------:R-:W-:Y:S01]  /*1e20*/  @!P3 IMAD.MOV.U32 R2, RZ, RZ, 0x8000 ;  /* 0x00008000ff02b424 */ /* 0x000fe200078e00ff */
[----:B------:R-:W-:Y:S01]  /*1e30*/  ELECT P1, URZ, PT ;  /* 0x0000000000ff782f */ /* 0x000fe20003820000 */
[----:B------:R-:W-:-:S03]  /*1e40*/  ULEA UR12, UR9, UR8, 0xe ;  /* 0x00000008090c7291 */ /* 0x000fc6000f8e70ff */
[----:B------:R-:W-:Y:S02]  /*1e50*/  ISETP.LT.U32.AND P1, PT, R68, 0x20, P1 ;  /* 0x000000204400780c */ /* 0x000fe40000f21070 */
[----:B------:R-:W-:Y:S01]  /*1e60*/  ELECT P0, URZ, PT ;  /* 0x0000000000ff782f */ /* 0x000fe20003800000 */
[----:B------:R-:W-:-:S03]  /*1e70*/  UIADD3 UR16, UPT, UPT, UR12, 0xc000, URZ ;  /* 0x0000c0000c107890 */ /* 0x000fc6000fffe0ff */
[----:B------:R-:W-:Y:S01]  /*1e80*/  ISETP.LT.U32.AND P0, PT, R68, 0x20, P0 ;  /* 0x000000204400780c */ /* 0x000fe20000701070 */
[----:B------:R-:W-:Y:S01]  /*1e90*/  UMOV UR18, UR14 ;  /* 0x0000000e00127c82 */ /* 0x000fe20008000000 */
[----:B------:R-:W-:-:S05]  /*1ea0*/  USHF.L.U32 UR5, UR4, 0x1f, URZ ;  /* 0x0000001f04057899 */ /* 0x000fca00080006ff */
[----:B------:R-:W-:Y:S01]  /*1eb0*/  VOTEU.ANY UP0, P1 ;  /* 0x0000000000ff7886 */ /* 0x000fe20000800100 */
[----:B------:R2:W-:Y:S01]  /*1ec0*/  @!P3 SYNCS.ARRIVE.TRANS64 RZ, [UR28+0x18000], R2 ;  /* 0x01800002ffffb9a7 */ /* 0x0005e2000800001c */
[----:B------:R4:W-:Y:S06]  /*1ed0*/  MEMBAR.ALL.CTA ;  /* 0x0000000000007992 */ /* 0x0009ec0000008000 */
[----:B----4-:R-:W4:Y:S01]  /*1ee0*/  FENCE.VIEW.ASYNC.S ;  /* 0x00000000000073c6 */ /* 0x010f220000000000 */
[----:B------:R-:W-:Y:S01]  /*1ef0*/  @UP0 UIADD3 UR13, UPT, UPT, UR28, 0x18000, URZ ;  /* 0x000180001c0d0890 */ /* 0x000fe2000fffe0ff */
[----:B----4-:R-:W-:Y:S01]  /*1f00*/  VOTEU.ANY UP0, P1 ;  /* 0x0000000000ff7886 */ /* 0x010fe20000800100 */
[----:B------:R-:W-:Y:S01]  /*1f10*/  VOTEU.ANY UP1, P0 ;  /* 0x0000000000ff7886 */ /* 0x000fe20000020100 */
[----:B--2---:R-:W-:-:S04]  /*1f20*/  IMAD.U32 R2, RZ, RZ, UR5 ;  /* 0x00000005ff027e24 */ /* 0x004fc8000f8e00ff */
[----:B------:R-:W-:Y:S01]  /*1f30*/  @UP1 UIADD3 UR17, UPT, UPT, UR28, 0x18000, URZ ;  /* 0x000180001c111890 */ /* 0x000fe2000fffe0ff */
[----:B------:R-:W-:Y:S01]  /*1f40*/  VOTEU.ANY UP1, P0 ;  /* 0x0000000000ff7886 */ /* 0x000fe20000020100 */
[----:B------:R-:W-:Y:S06]  /*1f50*/  BAR.SYNC.DEFER_BLOCKING 0x0 ;  /* 0x0000000000007b1d */ /* 0x000fec0000010000 */
[----:B------:R2:W-:Y:S01]  /*1f60*/  @UP0 UTMALDG.2D [UR12], [UR24] ;  /* 0x0000000c180005b4 */ /* 0x0005e20008008000 */
[----:B------:R-:W-:Y:S01]  /*1f70*/  UISETP.NE.U32.AND UP0, UPT, UR22, URZ, UPT ;  /* 0x000000ff1600728c */ /* 0x000fe2000bf05070 */
[----:B------:R-:W-:Y:S06]  /*1f80*/  BAR.SYNC.DEFER_BLOCKING 0x0 ;  /* 0x0000000000007b1d */ /* 0x000fec0000010000 */
[----:B------:R2:W-:Y:S02]  /*1f90*/  @UP1 UTMALDG.2D [UR16], [UR26] ;  /* 0x000000101a0015b4 */ /* 0x0005e40008008000 */
[----:B------:R-:W-:Y:S06]  /*1fa0*/  BAR.SYNC.DEFER_BLOCKING 0x0 ;  /* 0x0000000000007b1d */ /* 0x000fec0000010000 */
[----:B------:R-:W4:Y:S02]  /*1fb0*/  SYNCS.PHASECHK.TRANS64.TRYWAIT P0, [UR28+0x18000], R2 ;  /* 0x01800002ff0075a7 */ /* 0x000f24000800111c */
[----:B--2-4-:R-:W-:Y:S05]  /*1fc0*/  @!P0 BRA `(.L_x_62) ;  /* 0x0000000800e88947 */ /* 0x014fea0003800000 */
.L_x_77:
        /* <DEDUP_REMOVED lines=11> */
[----:B------:R-:W-:Y:S02]  /*2080*/  UIADD3 UR6, UP0, UPT, UR16, 0x2, URZ ;  /* 0x0000000210067890 */ /* 0x000fe4000ff1e0ff */
[----:B------:R-:W-:Y:S02]  /*2090*/  UIADD3 UR32, UP1, UPT, UR30, 0x2, URZ ;  /* 0x000000021e207890 */ /* 0x000fe4000ff3e0ff */
[----:B------:R-:W-:Y:S02]  /*20a0*/  UIADD3 UR34, UP2, UPT, UR16, 0x4, URZ ;  /* 0x0000000410227890 */ /* 0x000fe4000ff5e0ff */
[----:B------:R-:W-:Y:S02]  /*20b0*/  UIADD3 UR36, UP3, UPT, UR30, 0x4, URZ ;  /* 0x000000041e247890 */ /* 0x000fe4000ff7e0ff */
[----:B------:R-:W-:-:S02]  /*20c0*/  UIADD3.X UR7, UPT, UPT, UR17, URZ, URZ, UP0, !UPT ;  /* 0x000000ff11077290 */ /* 0x000fc400087fe4ff */
[----:B------:R-:W-:Y:S02]  /*20d0*/  UIADD3.X UR33, UPT, UPT, UR31, URZ, URZ, UP1, !UPT ;  /* 0x000000ff1f217290 */ /* 0x000fe40008ffe4ff */
[----:B------:R-:W-:Y:S02]  /*20e0*/  UIADD3.X UR35, UPT, UPT, UR17, URZ, URZ, UP2, !UPT ;  /* 0x000000ff11237290 */ /* 0x000fe400097fe4ff */
[----:B------:R-:W-:Y:S01]  /*20f0*/  UIADD3.X UR37, UPT, UPT, UR31, URZ, URZ, UP3, !UPT ;  /* 0x000000ff1f257290 */ /* 0x000fe20009ffe4ff */
        /* <DEDUP_REMOVED lines=8> */
[----:B------:R2:W-:Y:S01]  /*2180*/  UTCQMMA gdesc[UR10], gdesc[UR12], tmem[UR23], tmem[UR38], idesc[UR39], UPT ;  /* 0x00ff260c0a0075ea */ /* 0x0005e2000b800317 */
[----:B------:R-:W-:Y:S01]  /*2190*/  UMOV UR44, 0x0 ;  /* 0x00000000002c7882 */ /* 0x000fe20000000000 */
[----:B------:R-:W-:Y:S01]  /*21a0*/  UMOV UR45, 0x8200010 ;  /* 0x08200010002d7882 */ /* 0x000fe20000000000 */
[----:B------:R2:W-:Y:S01]  /*21b0*/  UTCQMMA gdesc[UR16], gdesc[UR30], tmem[UR23], tmem[UR40], idesc[UR41], UPT ;  /* 0x00ff281e100075ea */ /* 0x0005e2000b800317 */
[----:B------:R2:W-:Y:S01]  /*21c0*/  UTCQMMA gdesc[UR6], gdesc[UR32], tmem[UR23], tmem[UR42], idesc[UR43], UPT ;  /* 0x00ff2a20060075ea */ /* 0x0005e2000b800317 */
[----:B------:R2:W-:Y:S01]  /*21d0*/  UTCQMMA gdesc[UR34], gdesc[UR36], tmem[UR23], tmem[UR44], idesc[UR45], UPT ;  /* 0x00ff2c24220075ea */ /* 0x0005e2000b800317 */
[----:B------:R-:W-:Y:S01]  /*21e0*/  NOP ;  /* 0x0000000000007918 */ /* 0x000fe20000000000 */
.L_x_63:
[----:B------:R-:W-:Y:S01]  /*21f0*/  ELECT P0, URZ, PT ;  /* 0x0000000000ff782f */ /* 0x000fe20003800000 */
[----:B--2---:R-:W-:-:S03]  /*2200*/  UIADD3 UR6, UPT, UPT, UR28, 0x18020, URZ ;  /* 0x000180201c067890 */ /* 0x004fc6000fffe0ff */
[----:B------:R-:W-:Y:S01]  /*2210*/  ISETP.LT.U32.AND P0, PT, R68, 0x20, P0 ;  /* 0x000000204400780c */ /* 0x000fe20000701070 */
[----:B------:R-:W-:-:S12]  /*2220*/  UMOV UR7, URZ ;  /* 0x000000ff00077c82 */ /* 0x000fd80008000000 */
[----:B------:R-:W-:Y:S01]  /*2230*/  VOTEU.ANY UP0, P0 ;  /* 0x0000000000ff7886 */ /* 0x000fe20000000100 */
[----:B------:R-:W-:-:S04]  /*2240*/  VOTEU.ANY UP1, P0 ;  /* 0x0000000000ff7886 */ /* 0x000fc80000020100 */
[----:B------:R-:W-:Y:S02]  /*2250*/  @UP0 UMOV UR6, UR6 ;  /* 0x0000000600060c82 */ /* 0x000fe40008000000 */
[----:B------:R2:W-:Y:S01]  /*2260*/  @UP1 UTCBAR [UR6], URZ ;  /* 0x000000ff060013e9 */ /* 0x0005e200080000ff */
[----:B------:R-:W-:Y:S06]  /*2270*/  BAR.SYNC.DEFER_BLOCKING 0x0 ;  /* 0x0000000000007b1d */ /* 0x000fec0000010000 */
[----:B------:R-:W4:Y:S02]  /*2280*/  SYNCS.PHASECHK.TRANS64.TRYWAIT P0, [UR28+0x18020], R2 ;  /* 0x01802002ff0075a7 */ /* 0x000f24000800111c */
[----:B--2-4-:R-:W-:Y:S05]  /*2290*/  @!P0 BRA `(.L_x_64) ;  /* 0x0000000800408947 */ /* 0x014fea0003800000 */
.L_x_78:
[----:B------:R-:W-:Y:S02]  /*22a0*/  UIADD3 UR9, UPT, UPT, UR9, 0x1, URZ ;  /* 0x0000000109097890 */ /* 0x000fe4000fffe0ff */
[----:B------:R-:W-:Y:S02]  /*22b0*/  UIADD3 UR14, UPT, UPT, UR14, 0x80, URZ ;  /* 0x000000800e0e7890 */ /* 0x000fe4000fffe0ff */
[----:B------:R-:W-:-:S04]  /*22c0*/  UISETP.NE.U32.AND UP0, UPT, UR9, 0x3, UPT ;  /* 0x000000030900788c */ /* 0x000fc8000bf05070 */
[----:B------:R-:W-:Y:S02]  /*22d0*/  USEL UR5, URZ, 0x1, UP0 ;  /* 0x00000001ff057887 */ /* 0x000fe40008000000 */
[----:B------:R-:W-:Y:S02]  /*22e0*/  USEL UR9, UR9, URZ, UP0 ;  /* 0x000000ff09097287 */ /* 0x000fe40008000000 */
[----:B-1----:R-:W-:Y:S02]  /*22f0*/  UISETP.GE.AND UP0, UPT, UR14, UR29, UPT ;  /* 0x0000001d0e00728c */ /* 0x002fe4000bf06270 */
[----:B------:R-:W-:-:S07]  /*2300*/  ULOP3.LUT UR4, UR4, UR5, URZ, 0x3c, !UPT ;  /* 0x0000000504047292 */ /* 0x000fce000f8e3cff */
[----:B------:R-:W-:Y:S05]  /*2310*/  BRA.U !UP0, `(.L_x_65) ;  /* 0xfffffff908b87547 */ /* 0x000fea000b83ffff */
.L_x_58:
[----:B--2-4-:R-:W-:Y:S06]  /*2320*/  BAR.SYNC.DEFER_BLOCKING 0x0 ;  /* 0x0000000000007b1d */ /* 0x014fec0000010000 */
[----:B------:R-:W-:Y:S04]  /*2330*/  BSSY.RECONVERGENT B4, `(.L_x_66) ;  /* 0x0000004000047945 */ /* 0x000fe80003800200 */
[----:B------:R-:W-:Y:S05]  /*2340*/  @P3 BRA `(.L_x_67) ;  /* 0x0000000000083947 */ /* 0x000fea0003800000 */
[----:B------:R-:W1:Y:S02]  /*2350*/  SYNCS.CCTL.IV [UR8+0x18000] ;  /* 0x01800000ff0079b1 */ /* 0x000e640008000008 */
[----:B-1----:R-:W1:Y:S02]  /*2360*/  SYNCS.CCTL.IV [UR8+0x18020] ;  /* 0x01802000ff0079b1 */ /* 0x002e640008000008 */
.L_x_67:
[----:B------:R-:W-:Y:S05]  /*2370*/  BSYNC.RECONVERGENT B4 ;  /* 0x0000000000047941 */ /* 0x000fea0003800200 */
.L_x_66:
[----:B-1----:R-:W-:Y:S06]  /*2380*/  BAR.SYNC.DEFER_BLOCKING 0x0 ;  /* 0x0000000000007b1d */ /* 0x002fec0000010000 */
[----:B------:R-:W-:Y:S04]  /*2390*/  BSSY.RECONVERGENT B4, `(.L_x_68) ;  /* 0x0000004000047945 */ /* 0x000fe80003800200 */
[----:B------:R-:W-:Y:S05]  /*23a0*/  @P3 BRA `(.L_x_69) ;  /* 0x0000000000083947 */ /* 0x000fea0003800000 */
[----:B------:R-:W1:Y:S02]  /*23b0*/  SYNCS.CCTL.IV [UR8+0x18008] ;  /* 0x01800800ff0079b1 */ /* 0x000e640008000008 */
[----:B-1----:R-:W1:Y:S02]  /*23c0*/  SYNCS.CCTL.IV [UR8+0x18028] ;  /* 0x01802800ff0079b1 */ /* 0x002e640008000008 */
.L_x_69:
[----:B------:R-:W-:Y:S05]  /*23d0*/  BSYNC.RECONVERGENT B4 ;  /* 0x0000000000047941 */ /* 0x000fea0003800200 */
.L_x_68:
[----:B-1----:R-:W-:Y:S06]  /*23e0*/  BAR.SYNC.DEFER_BLOCKING 0x0 ;  /* 0x0000000000007b1d */ /* 0x002fec0000010000 */
[----:B------:R-:W-:Y:S04]  /*23f0*/  BSSY.RECONVERGENT B4, `(.L_x_70) ;  /* 0x0000004000047945 */ /* 0x000fe80003800200 */
[----:B------:R-:W-:Y:S05]  /*2400*/  @P3 BRA `(.L_x_71) ;  /* 0x0000000000083947 */ /* 0x000fea0003800000 */
[----:B------:R-:W1:Y:S02]  /*2410*/  SYNCS.CCTL.IV [UR8+0x18010] ;  /* 0x01801000ff0079b1 */ /* 0x000e640008000008 */
[----:B-1----:R-:W1:Y:S02]  /*2420*/  SYNCS.CCTL.IV [UR8+0x18030] ;  /* 0x01803000ff0079b1 */ /* 0x002e640008000008 */
.L_x_71:
[----:B------:R-:W-:Y:S05]  /*2430*/  BSYNC.RECONVERGENT B4 ;  /* 0x0000000000047941 */ /* 0x000fea0003800200 */
.L_x_70:
[----:B------:R-:W-:Y:S01]  /*2440*/  USHF.L.U32 UR4, UR22, 0x15, URZ ;  /* 0x0000001516047899 */ /* 0x000fe200080006ff */
[C---:B------:R-:W-:Y:S01]  /*2450*/  IMAD.SHL.U32 R2, R0.reuse, 0x10, RZ ;  /* 0x0000001000027824 */ /* 0x040fe200078e00ff */
[----:B------:R-:W-:Y:S01]  /*2460*/  USHF.L.U32 UR22, UR22, 0x4, URZ ;  /* 0x0000000416167899 */ /* 0x000fe200080006ff */
[----:B------:R-:W-:Y:S01]  /*2470*/  SHF.R.U32.HI R3, RZ, 0x1, R0 ;  /* 0x00000001ff037819 */ /* 0x000fe20000011600 */
[----:B------:R-:W-:Y:S01]  /*2480*/  ULOP3.LUT UR4, UR4, 0x600000, URZ, 0xc0, !UPT ;  /* 0x0060000004047892 */ /* 0x000fe2000f8ec0ff */
[----:B------:R-:W-:Y:S01]  /*2490*/  IMAD.SHL.U32 R0, R0, 0x80, RZ ;  /* 0x0000008000007824 */ /* 0x000fe200078e00ff */
[----:B------:R-:W-:Y:S01]  /*24a0*/  ULOP3.LUT UR22, UR22, 0x40, URZ, 0xc0, !UPT ;  /* 0x0000004016167892 */ /* 0x000fe2000f8ec0ff */
[----:B------:R-:W-:Y:S02]  /*24b0*/  LOP3.LUT R2, R2, 0x70, RZ, 0xc0, !PT ;  /* 0x0000007002027812 */ /* 0x000fe400078ec0ff */
[----:B------:R-:W-:Y:S01]  /*24c0*/  ELECT P0, URZ, PT ;  /* 0x0000000000ff782f */ /* 0x000fe20003800000 */
[----:B------:R-:W-:Y:S01]  /*24d0*/  UIADD3 UR4, UPT, UPT, UR22, UR4, UR23 ;  /* 0x0000000416047290 */ /* 0x000fe2000fffe017 */
[----:B------:R-:W-:Y:S01]  /*24e0*/  LOP3.LUT R3, R2, 0x40, R3, 0x78, !PT ;  /* 0x0000004002037812 */ /* 0x000fe200078e7803 */
[----:B------:R-:W-:Y:S01]  /*24f0*/  UMOV UR9, UR19 ;  /* 0x0000001300097c82 */ /* 0x000fe20008000000 */
[----:B------:R-:W-:Y:S01]  /*2500*/  ISETP.LT.U32.AND P0, PT, R68, 0x20, P0 ;  /* 0x000000204400780c */ /* 0x000fe20000701070 */
[----:B------:R-:W-:Y:S01]  /*2510*/  UMOV UR10, UR15 ;  /* 0x0000000f000a7c82 */ /* 0x000fe20008000000 */
[----:B------:R-:W-:-:S04]  /*2520*/  LOP3.LUT R0, R3, 0x3f80, R0, 0xf8, !PT ;  /* 0x00003f8003007812 */ /* 0x000fc800078ef800 */
[----:B---3--:R-:W2:Y:S01]  /*2530*/  LDTM.x64 R4, tmem[UR4] ;  /* 0x00000004000479ee */ /* 0x008ea20008340000 */
[C---:B------:R-:W-:Y:S01]  /*2540*/  LOP3.LUT R2, R0.reuse, 0x10, RZ, 0x3c, !PT ;  /* 0x0000001000027812 */ /* 0x040fe200078e3cff */
[----:B------:R-:W-:Y:S01]  /*2550*/  NOP ;  /* 0x0000000000007918 */ /* 0x000fe20000000000 */
[----:B------:R-:W-:-:S04]  /*2560*/  LOP3.LUT R3, R0, 0x20, RZ, 0x3c, !PT ;  /* 0x0000002000037812 */ /* 0x000fc800078e3cff */
[----:B--2---:R-:W-:Y:S01]  /*2570*/  VOTEU.ANY UP1, P0 ;  /* 0x0000000000ff7886 */ /* 0x004fe20000020100 */
[----:B------:R-:W-:Y:S01]  /*2580*/  VOTEU.ANY UP0, P0 ;  /* 0x0000000000ff7886 */ /* 0x000fe20000000100 */
[----:B------:R-:W-:Y:S02]  /*2590*/  F2FP.SATFINITE.E4M3.F32.PACK_AB_MERGE_C R6, R7, R6, RZ ;  /* 0x000000060706723e */ /* 0x000fe400048070ff */
[----:B------:R-:W-:Y:S02]  /*25a0*/  F2FP.SATFINITE.E4M3.F32.PACK_AB_MERGE_C R10, R11, R10, RZ ;  /* 0x0000000a0b0a723e */ /* 0x000fe400048070ff */
[----:B------:R-:W-:Y:S02]  /*25b0*/  F2FP.SATFINITE.E4M3.F32.PACK_AB_MERGE_C R14, R15, R14, RZ ;  /* 0x0000000e0f0e723e */ /* 0x000fe400048070ff */
[----:B------:R-:W-:Y:S02]  /*25c0*/  F2FP.SATFINITE.E4M3.F32.PACK_AB_MERGE_C R7, R19, R18, RZ ;  /* 0x000000121307723e */ /* 0x000fe400048070ff */
[----:B------:R-:W-:-:S02]  /*25d0*/  F2FP.SATFINITE.E4M3.F32.PACK_AB_MERGE_C R22, R23, R22, RZ ;  /* 0x000000161716723e */ /* 0x000fc400048070ff */
[----:B------:R-:W-:Y:S02]  /*25e0*/  F2FP.SATFINITE.E4M3.F32.PACK_AB_MERGE_C R26, R27, R26, RZ ;  /* 0x0000001a1b1a723e */ /* 0x000fe400048070ff */
        /* <DEDUP_REMOVED lines=10> */
[----:B------:R-:W-:-:S02]  /*2690*/  F2FP.SATFINITE.E4M3.F32.PACK_AB_MERGE_C R4, R5, R4, R6 ;  /* 0x000000040504723e */ /* 0x000fc40004807006 */
[----:B------:R-:W-:Y:S02]  /*26a0*/  F2FP.SATFINITE.E4M3.F32.PACK_AB_MERGE_C R5, R9, R8, R10 ;  /* 0x000000080905723e */ /* 0x000fe4000480700a */
[----:B------:R-:W-:Y:S02]  /*26b0*/  F2FP.SATFINITE.E4M3.F32.PACK_AB_MERGE_C R6, R13, R12, R14 ;  /* 0x0000000c0d06723e */ /* 0x000fe4000480700e */
[----:B------:R-:W-:Y:S02]  /*26c0*/  F2FP.SATFINITE.E4M3.F32.PACK_AB_MERGE_C R7, R17, R16, R7 ;  /* 0x000000101107723e */ /* 0x000fe40004807007 */
[----:B------:R-:W-:Y:S02]  /*26d0*/  F2FP.SATFINITE.E4M3.F32.PACK_AB_MERGE_C R20, R21, R20, R22 ;  /* 0x000000141514723e */ /* 0x000fe40004807016 */
[----:B------:R-:W-:Y:S01]  /*26e0*/  F2FP.SATFINITE.E4M3.F32.PACK_AB_MERGE_C R21, R25, R24, R26 ;  /* 0x000000181915723e */ /* 0x000fe2000480701a */
[----:B-1----:R1:W-:Y:S01]  /*26f0*/  STS.128 [R0+UR8], R4 ;  /* 0x0000000400007988 */ /* 0x0023e20008000c08 */
[----:B------:R-:W-:-:S02]  /*2700*/  F2FP.SATFINITE.E4M3.F32.PACK_AB_MERGE_C R22, R29, R28, R30 ;  /* 0x0000001c1d16723e */ /* 0x000fc4000480701e */
[----:B------:R-:W-:Y:S02]  /*2710*/  F2FP.SATFINITE.E4M3.F32.PACK_AB_MERGE_C R23, R33, R32, R34 ;  /* 0x000000202117723e */ /* 0x000fe40004807022 */
[----:B------:R-:W-:Y:S02]  /*2720*/  F2FP.SATFINITE.E4M3.F32.PACK_AB_MERGE_C R36, R37, R36, R38 ;  /* 0x000000242524723e */ /* 0x000fe40004807026 */
[----:B------:R-:W-:Y:S01]  /*2730*/  F2FP.SATFINITE.E4M3.F32.PACK_AB_MERGE_C R37, R41, R40, R42 ;  /* 0x000000282925723e */ /* 0x000fe2000480702a */
[----:B------:R1:W-:Y:S01]  /*2740*/  STS.128 [R2+UR8], R20 ;  /* 0x0000001402007988 */ /* 0x0003e20008000c08 */
[----:B------:R-:W-:Y:S02]  /*2750*/  F2FP.SATFINITE.E4M3.F32.PACK_AB_MERGE_C R38, R45, R44, R46 ;  /* 0x0000002c2d26723e */ /* 0x000fe4000480702e */
[----:B------:R-:W-:Y:S02]  /*2760*/  F2FP.SATFINITE.E4M3.F32.PACK_AB_MERGE_C R39, R49, R48, R50 ;  /* 0x000000303127723e */ /* 0x000fe40004807032 */
[----:B------:R-:W-:-:S02]  /*2770*/  F2FP.SATFINITE.E4M3.F32.PACK_AB_MERGE_C R52, R53, R52, R54 ;  /* 0x000000343534723e */ /* 0x000fc40004807036 */
[----:B------:R-:W-:Y:S01]  /*2780*/  F2FP.SATFINITE.E4M3.F32.PACK_AB_MERGE_C R53, R57, R56, R58 ;  /* 0x000000383935723e */ /* 0x000fe2000480703a */
[----:B------:R1:W-:Y:S01]  /*2790*/  STS.128 [R3+UR8], R36 ;  /* 0x0000002403007988 */ /* 0x0003e20008000c08 */
[----:B------:R-:W-:Y:S02]  /*27a0*/  F2FP.SATFINITE.E4M3.F32.PACK_AB_MERGE_C R54, R61, R60, R62 ;  /* 0x0000003c3d36723e */ /* 0x000fe4000480703e */
[----:B------:R-:W-:Y:S02]  /*27b0*/  F2FP.SATFINITE.E4M3.F32.PACK_AB_MERGE_C R55, R65, R64, R66 ;  /* 0x000000404137723e */ /* 0x000fe40004807042 */
[----:B------:R-:W-:-:S05]  /*27c0*/  LOP3.LUT R8, R0, 0x30, RZ, 0x3c, !PT ;  /* 0x0000003000087812 */ /* 0x000fca00078e3cff */
[----:B------:R1:W-:Y:S01]  /*27d0*/  STS.128 [R8+UR8], R52 ;  /* 0x0000003408007988 */ /* 0x0003e20008000c08 */
[----:B------:R2:W-:Y:S06]  /*27e0*/  MEMBAR.ALL.CTA ;  /* 0x0000000000007992 */ /* 0x0005ec0000008000 */
[----:B--2---:R-:W2:Y:S02]  /*27f0*/  FENCE.VIEW.ASYNC.S ;  /* 0x00000000000073c6 */ /* 0x004ea40000000000 */
[----:B--2---:R-:W-:Y:S06]  /*2800*/  BAR.SYNC.DEFER_BLOCKING 0x0 ;  /* 0x0000000000007b1d */ /* 0x004fec0000010000 */
[----:B------:R1:W-:Y:S01]  /*2810*/  @UP1 UTMASTG.2D [UR8], [UR20] ;  /* 0x00000008140013b5 */ /* 0x0003e20008008000 */
[----:B------:R0:W-:Y:S01]  /*2820*/  UTMACMDFLUSH ;  /* 0x00000000000079b7 */ /* 0x0001e20000000000 */
[----:B------:R-:W-:-:S04]  /*2830*/  DEPBAR.LE SB0, 0x0 ;  /* 0x000080000000791a */ /* 0x000fc80000000000 */
[----:B------:R-:W-:Y:S08]  /*2840*/  BAR.SYNC.DEFER_BLOCKING 0x0 ;  /* 0x0000000000007b1d */ /* 0x000ff00000010000 */
[----:B------:R-:W-:Y:S06]  /*2850*/  BAR.SYNC.DEFER_BLOCKING 0x0 ;  /* 0x0000000000007b1d */ /* 0x000fec0000010000 */
[----:B-1----:R-:W-:Y:S05]  /*2860*/  @P2 BRA `(.L_x_72) ;  /* 0x0000000000a02947 */ /* 0x002fea0003800000 */
[----:B------:R-:W1:Y:S01]  /*2870*/  S2UR UR5, SR_CgaCtaId ;  /* 0x00000000000579c3 */ /* 0x000e620000008800 */
[----:B------:R-:W-:Y:S01]  /*2880*/  NOP ;  /* 0x0000000000007918 */ /* 0x000fe20000000000 */
[----:B------:R-:W-:Y:S01]  /*2890*/  UMOV UR4, 0x50 ;  /* 0x0000005000047882 */ /* 0x000fe20000000000 */
[----:B------:R-:W-:Y:S02]  /*28a0*/  IMAD.U32 R0, RZ, RZ, UR23 ;  /* 0x00000017ff007e24 */ /* 0x000fe4000f8e00ff */
[----:B------:R-:W-:Y:S02]  /*28b0*/  IMAD.MOV.U32 R3, RZ, RZ, 0xf ;  /* 0x0000000fff037424 */ /* 0x000fe400078e00ff */
[----:B------:R-:W-:Y:S01]  /*28c0*/  IMAD.MOV.U32 R7, RZ, RZ, 0x1 ;  /* 0x00000001ff077424 */ /* 0x000fe200078e00ff */
[----:B------:R-:W-:-:S04]  /*28d0*/  LOP3.LUT R0, R0, 0xffff, RZ, 0xc0, !PT ;  /* 0x0000ffff00007812 */ /* 0x000fc800078ec0ff */
[----:B------:R-:W-:-:S05]  /*28e0*/  SHF.R.U32.HI R0, RZ, 0x5, R0 ;  /* 0x00000005ff007819 */ /* 0x000fca0000011600 */
[----:B------:R-:W-:Y:S01]  /*28f0*/  VIADD R2, R0, 0x10 ;  /* 0x0000001000027836 */ /* 0x000fe20000000000 */
[----:B------:R-:W-:Y:S01]  /*2900*/  SHF.L.U32 R0, R3, R0, RZ ;  /* 0x0000000003007219 */ /* 0x000fe200000006ff */
[----:B-1----:R-:W-:-:S03]  /*2910*/  ULEA UR6, UR5, UR4, 0x18 ;  /* 0x0000000405067291 */ /* 0x002fc6000f8ec0ff */
[----:B------:R-:W-:-:S04]  /*2920*/  SHF.L.U32 R3, R7, R2, RZ ;  /* 0x0000000207037219 */ /* 0x000fc800000006ff */
[----:B------:R-:W-:Y:S02]  /*2930*/  LOP3.LUT R0, R3, R0, RZ, 0xfc, !PT ;  /* 0x0000000003007212 */ /* 0x000fe400078efcff */
[----:B------:R-:W1:Y:S02]  /*2940*/  LDS R5, [UR6] ;  /* 0x00000006ff057984 */ /* 0x000e640008000800 */
[C---:B------:R-:W-:Y:S02]  /*2950*/  LOP3.LUT R2, R0.reuse, 0xffff, RZ, 0xc0, !PT ;  /* 0x0000ffff00027812 */ /* 0x040fe400078ec0ff */
[----:B-1----:R-:W-:-:S04]  /*2960*/  LOP3.LUT R3, R0, 0xffff, R5, 0x80, !PT ;  /* 0x0000ffff00037812 */ /* 0x002fc800078e8005 */
[----:B------:R-:W-:-:S13]  /*2970*/  ISETP.NE.AND P0, PT, R3, R2, PT ;  /* 0x000000020300720c */ /* 0x000fda0003f05270 */
[----:B------:R-:W-:Y:S05]  /*2980*/  @P0 BRA `(.L_x_73) ;  /* 0x0000000000500947 */ /* 0x000fea0003800000 */
[----:B------:R-:W-:Y:S02]  /*2990*/  SHF.R.U32.HI R5, RZ, 0x10, R5 ;  /* 0x00000010ff057819 */ /* 0x000fe40000011605 */
[----:B------:R-:W-:-:S04]  /*29a0*/  SHF.R.U32.HI R2, RZ, 0x10, R0 ;  /* 0x00000010ff027819 */ /* 0x000fc80000011600 */
[----:B------:R-:W-:-:S04]  /*29b0*/  LOP3.LUT R5, R5, R2, RZ, 0xc0, !PT ;  /* 0x0000000205057212 */ /* 0x000fc800078ec0ff */
[----:B------:R-:W-:-:S13]  /*29c0*/  ISETP.NE.AND P0, PT, R5, R2, PT ;  /* 0x000000020500720c */ /* 0x000fda0003f05270 */
[----:B------:R-:W-:Y:S05]  /*29d0*/  @P0 BRA `(.L_x_74) ;  /* 0x0000000000300947 */ /* 0x000fea0003800000 */
[----:B------:R-:W-:Y:S01]  /*29e0*/  R2UR UR4, R0 ;  /* 0x00000000000472ca */ /* 0x000fe200000e0000 */
[----:B------:R-:W-:Y:S01]  /*29f0*/  VOTEU.ANY UR5, UPT, PT ;  /* 0x0000000000057886 */ /* 0x000fe200038e0100 */
[----:B------:R-:W1:Y:S01]  /*2a00*/  S2R R0, SR_LANEID ;  /* 0x0000000000007919 */ /* 0x000e620000000000 */
[----:B------:R-:W-:-:S10]  /*2a10*/  UFLO.U32 UR5, UR5 ;  /* 0x00000005000572bd */ /* 0x000fd400080e0000 */
[----:B------:R-:W-:-:S06]  /*2a20*/  ULOP3.LUT UR4, URZ, UR4, URZ, 0x33, !UPT ;  /* 0x00000004ff047292 */ /* 0x000fcc000f8e33ff */
[----:B------:R-:W-:-:S04]  /*2a30*/  IMAD.U32 R2, RZ, RZ, UR4 ;  /* 0x00000004ff027e24 */ /* 0x000fc8000f8e00ff */
[----:B------:R-:W2:Y:S02]  /*2a40*/  REDUX UR7, R2 ;  /* 0x00000000020773c4 */ /* 0x000ea40000000000 */
[----:B------:R3:W-:Y:S01]  /*2a50*/  UTCATOMSWS.AND URZ, UR4 ;  /* 0x0000000400ff79e3 */ /* 0x0007e20008000000 */
[----:B-1----:R-:W-:Y:S01]  /*2a60*/  ISETP.EQ.U32.AND P0, PT, R0, UR5, PT ;  /* 0x0000000500007c0c */ /* 0x002fe2000bf02070 */
[----:B--2---:R-:W-:-:S12]  /*2a70*/  IMAD.U32 R0, RZ, RZ, UR7 ;  /* 0x00000007ff007e24 */ /* 0x004fd8000f8e00ff */
[----:B------:R3:W-:Y:S01]  /*2a80*/  @P0 ATOMS.AND RZ, [UR6], R0 ;  /* 0x00000000ffff098c */ /* 0x0007e2000a800006 */
[----:B------:R-:W-:Y:S05]  /*2a90*/  BRA `(.L_x_72) ;  /* 0x0000000000147947 */ /* 0x000fea0003800000 */
.L_x_74:
[----:B------:R-:W-:-:S07]  /*2aa0*/  MOV R2, 0x2ac0 ;  /* 0x00002ac000027802 */ /* 0x000fce0000000f00 */
[----:B------:R-:W-:Y:S05]  /*2ab0*/  CALL.REL.NOINC `($__internal_0_$__cuda_sm10x_tcgen05_guardrail_trap_col_being_dealloced_not_returned_by_alloc) ;  /* 0x0000000000447944 */ /* 0x000fea0003c00000 */
[----:B------:R-:W-:Y:S05]  /*2ac0*/  BRA `(.L_x_72) ;  /* 0x0000000000087947 */ /* 0x000fea0003800000 */
.L_x_73:
[----:B------:R-:W-:-:S07]  /*2ad0*/  MOV R2, 0x2af0 ;  /* 0x00002af000027802 */ /* 0x000fce0000000f00 */
[----:B------:R-:W-:Y:S05]  /*2ae0*/  CALL.REL.NOINC `($__internal_2_$__cuda_sm10x_tcgen05_guardrail_trap_unallocated_columns_being_dealloced) ;  /* 0x0000000000507944 */ /* 0x000fea0003c00000 */
.L_x_72:
[----:B------:R-:W-:Y:S01]  /*2af0*/  NOP ;  /* 0x0000000000007918 */ /* 0x000fe20000000000 */
[----:B---3--:R-:W-:Y:S05]  /*2b00*/  EXIT ;  /* 0x000000000000794d */ /* 0x008fea0003800000 */
.L_x_59:
[----:B------:R-:W1:Y:S02]  /*2b10*/  SYNCS.PHASECHK.TRANS64.TRYWAIT P0, [UR8+0x18000], RZ ;  /* 0x018000ffff0075a7 */ /* 0x000e640008001108 */
[----:B-1----:R-:W-:Y:S05]  /*2b20*/  @!P0 BRA `(.L_x_59) ;  /* 0xfffffffc00f88947 */ /* 0x002fea000383ffff */
[----:B------:R-:W-:Y:S05]  /*2b30*/  BRA `(.L_x_75) ;  /* 0xffffffec00f47947 */ /* 0x000fea000383ffff */
.L_x_61:
[----:B------:R-:W1:Y:S02]  /*2b40*/  SYNCS.PHASECHK.TRANS64.TRYWAIT P1, [UR8+0x18020], RZ ;  /* 0x018020ffff0075a7 */ /* 0x000e640008021108 */
[----:B-1----:R-:W-:Y:S05]  /*2b50*/  @!P1 BRA `(.L_x_61) ;  /* 0xfffffffc00f89947 */ /* 0x002fea000383ffff */
[----:B------:R-:W-:Y:S05]  /*2b60*/  BRA `(.L_x_76) ;  /* 0xfffffff000907947 */ /* 0x000fea000383ffff */
.L_x_62:
[----:B------:R-:W2:Y:S02]  /*2b70*/  SYNCS.PHASECHK.TRANS64.TRYWAIT P0, [UR28+0x18000], R2 ;  /* 0x01800002ff0075a7 */ /* 0x000ea4000800111c */
[----:B--2---:R-:W-:Y:S05]  /*2b80*/  @!P0 BRA `(.L_x_62) ;  /* 0xfffffffc00f88947 */ /* 0x004fea000383ffff */
[----:B------:R-:W-:Y:S05]  /*2b90*/  BRA `(.L_x_77) ;  /* 0xfffffff4000c7947 */ /* 0x000fea000383ffff */
.L_x_64:
[----:B------:R-:W2:Y:S02]  /*2ba0*/  SYNCS.PHASECHK.TRANS64.TRYWAIT P0, [UR28+0x18020], R2 ;  /* 0x01802002ff0075a7 */ /* 0x000ea4000800111c */
[----:B--2---:R-:W-:Y:S05]  /*2bb0*/  @!P0 BRA `(.L_x_64) ;  /* 0xfffffffc00f88947 */ /* 0x004fea000383ffff */
[----:B------:R-:W-:Y:S05]  /*2bc0*/  BRA `(.L_x_78) ;  /* 0xfffffff400b47947 */ /* 0x000fea000383ffff */
        .weak           $__internal_0_$__cuda_sm10x_tcgen05_guardrail_trap_col_being_dealloced_not_returned_by_alloc
        .type           $__internal_0_$__cuda_sm10x_tcgen05_guardrail_trap_col_being_dealloced_not_returned_by_alloc,@function
        .size           $__internal_0_$__cuda_sm10x_tcgen05_guardrail_trap_col_being_dealloced_not_returned_by_alloc,($__internal_1_$__cuda_sm10x_tcgen05_guardrail_trap_phase_invalid_during_alloc - $__internal_0_$__cuda_sm10x_tcgen05_guardrail_trap_col_being_dealloced_not_returned_by_alloc)
$__internal_0_$__cuda_sm10x_tcgen05_guardrail_trap_col_being_dealloced_not_returned_by_alloc:
[----:B------:R-:W-:Y:S05]  /*2bd0*/  BPT.TRAP 0x1 ;  /* 0x000000040000795c */ /* 0x000fea0000300000 */
[----:B------:R-:W-:-:S04]  /*2be0*/  IMAD.MOV.U32 R3, RZ, RZ, 0x0 ;  /* 0x00000000ff037424 */ /* 0x000fc800078e00ff */
[----:B------:R-:W-:Y:S05]  /*2bf0*/  RET.REL.NODEC R2 `(gluon_tcgen05) ;  /* 0xffffffd402007950 */ /* 0x000fea0003c3ffff */
        .weak           $__internal_1_$__cuda_sm10x_tcgen05_guardrail_trap_phase_invalid_during_alloc
        .type           $__internal_1_$__cuda_sm10x_tcgen05_guardrail_trap_phase_invalid_during_alloc,@function
        .size           $__internal_1_$__cuda_sm10x_tcgen05_guardrail_trap_phase_invalid_during_alloc,($__internal_2_$__cuda_sm10x_tcgen05_guardrail_trap_unallocated_columns_being_dealloced - $__internal_1_$__cuda_sm10x_tcgen05_guardrail_trap_phase_invalid_during_alloc)
$__internal_1_$__cuda_sm10x_tcgen05_guardrail_trap_phase_invalid_during_alloc:
[----:B------:R-:W-:Y:S05]  /*2c00*/  BPT.TRAP 0x1 ;  /* 0x000000040000795c */ /* 0x000fea0000300000 */
[----:B------:R-:W-:-:S04]  /*2c10*/  IMAD.MOV.U32 R3, RZ, RZ, 0x0 ;  /* 0x00000000ff037424 */ /* 0x000fc800078e00ff */
[----:B------:R-:W-:Y:S05]  /*2c20*/  RET.REL.NODEC R2 `(gluon_tcgen05) ;  /* 0xffffffd002f47950 */ /* 0x000fea0003c3ffff */
        .weak           $__internal_2_$__cuda_sm10x_tcgen05_guardrail_trap_unallocated_columns_being_dealloced
        .type           $__internal_2_$__cuda_sm10x_tcgen05_guardrail_trap_unallocated_columns_being_dealloced,@function
        .size           $__internal_2_$__cuda_sm10x_tcgen05_guardrail_trap_unallocated_columns_being_dealloced,(.L_x_82 - $__internal_2_$__cuda_sm10x_tcgen05_guardrail_trap_unallocated_columns_being_dealloced)
$__internal_2_$__cuda_sm10x_tcgen05_guardrail_trap_unallocated_columns_being_dealloced:
[----:B------:R-:W-:Y:S05]  /*2c30*/  BPT.TRAP 0x1 ;  /* 0x000000040000795c */ /* 0x000fea0000300000 */
[----:B------:R-:W-:-:S04]  /*2c40*/  IMAD.MOV.U32 R3, RZ, RZ, 0x0 ;  /* 0x00000000ff037424 */ /* 0x000fc800078e00ff */
[----:B------:R-:W-:Y:S05]  /*2c50*/  RET.REL.NODEC R2 `(gluon_tcgen05) ;  /* 0xffffffd002e87950 */ /* 0x000fea0003c3ffff */
.L_x_79:
[----:B------:R-:W-:-:S00]  /*2c60*/  BRA `(.L_x_79) ;  /* 0xfffffffc00fc7947 */ /* 0x000fc0000383ffff */
[----:B------:R-:W-:-:S00]  /*2c70*/  NOP ;  /* 0x0000000000007918 */ /* 0x000fc00000000000 */
        /* <DEDUP_REMOVED lines=8> */
.L_x_82:


//--------------------- .nv.shared.gluon_tcgen05  --------------------------
	.section	.nv.shared.gluon_tcgen05,"aw",@nobits
	.sectionflags	@""
	.align	16
	.zero		1024


//--------------------- .nv.shared.reserved.0     --------------------------
	.section	.nv.shared.reserved.0,"aw",@nobits
	.align	8
	.weak		__nv_reservedSMEM_offset_0_alias
	.size		__nv_reservedSMEM_offset_0_alias, 0, 64
	.other		__nv_reservedSMEM_offset_0_alias,@"STO_CUDA_RESERVED_SHARED STV_DEFAULT"
__nv_reservedSMEM_offset_0_alias:
	.zero		0
.nv.shared.reserved.0:
	.zero		64
	.weak		__nv_reservedSMEM_allocation_phase
	.type		__nv_reservedSMEM_allocation_phase,@object
	.size		__nv_reservedSMEM_allocation_phase,(.L_0 - __nv_reservedSMEM_allocation_phase)
__nv_reservedSMEM_allocation_phase:
	.zero		1
.L_0:
	.zero		7
	.weak		__nv_reservedSMEM_devtool_atexit_pc
	.type		__nv_reservedSMEM_devtool_atexit_pc,@object
	.size		__nv_reservedSMEM_devtool_atexit_pc,(__nv_reservedSMEM_allocation_mask - __nv_reservedSMEM_devtool_atexit_pc)
__nv_reservedSMEM_devtool_atexit_pc:
	.zero		8
	.weak		__nv_reservedSMEM_allocation_mask
	.type		__nv_reservedSMEM_allocation_mask,@object
	.size		__nv_reservedSMEM_allocation_mask,(.L_2 - __nv_reservedSMEM_allocation_mask)
__nv_reservedSMEM_allocation_mask:
	.zero		4
.L_2:


//--------------------- .nv.constant0.gluon_tcgen05 --------------------------
	.section	.nv.constant0.gluon_tcgen05,"a",@progbits
	.sectionflags	@""
	.align	4
.nv.constant0.gluon_tcgen05:
	.zero		976


//--------------------- SYMBOLS --------------------------

	.type		.nv.reservedSmem.offset0,@object
	.size		.nv.reservedSmem.offset0,0x4
	.type		.nv.reservedSmem.cap,@object
	.size		.nv.reservedSmem.cap,0x4
